def gluon_tcgen05(
    a_ptr,
    b_ptr,
    c_ptr,
    M,
    N,
    K,
    stride_am,
    stride_bk,
    stride_cm,
    BLOCK_M: gl.constexpr,
    BLOCK_N: gl.constexpr,
    BLOCK_K: gl.constexpr,
    DTYPE: gl.constexpr,
    A_LAYOUT: gl.constexpr,
    B_LAYOUT: gl.constexpr,
    C_LAYOUT: gl.constexpr,
    B_SHAPE: gl.constexpr,
    TMEM_LAYOUT: gl.constexpr,
    TMEM_REG: gl.constexpr,
    TRANS_B: gl.constexpr,
    NUM_BUFFERS: gl.constexpr,
):
    a_desc = tma.make_tensor_descriptor(
        a_ptr, [M, K], [stride_am, 1], [BLOCK_M, BLOCK_K], A_LAYOUT
    )
    b_desc = tma.make_tensor_descriptor(
        b_ptr,
        [N, K] if TRANS_B else [K, N],
        [stride_bk, 1],
        B_SHAPE,
        B_LAYOUT,
    )
    c_desc = tma.make_tensor_descriptor(
        c_ptr, [M, N], [stride_cm, 1], [BLOCK_M, BLOCK_N], C_LAYOUT
    )

    a_bufs = gl.allocate_shared_memory(
        DTYPE, [NUM_BUFFERS, BLOCK_M, BLOCK_K], A_LAYOUT
    )
    b_bufs = gl.allocate_shared_memory(DTYPE, [NUM_BUFFERS] + B_SHAPE, B_LAYOUT)

    pid_m = gl.program_id(0)
    pid_n = gl.program_id(1)
    off_m = pid_m * BLOCK_M
    off_n = pid_n * BLOCK_N

    tma_bars = gl.allocate_shared_memory(
        gl.int64, [NUM_BUFFERS, 1], mbarrier.MBarrierLayout()
    )
    mma_bars = gl.allocate_shared_memory(
        gl.int64, [NUM_BUFFERS, 1], mbarrier.MBarrierLayout()
    )
    for i in gl.static_range(NUM_BUFFERS):
        mbarrier.init(tma_bars.index(i), count=1)
        mbarrier.init(mma_bars.index(i), count=1)

    acc_tmem = allocate_tensor_memory(gl.float32, [BLOCK_M, BLOCK_N], TMEM_LAYOUT)
    idx = 0
    phase = 0
    use_acc = False
    for k in range(0, K, BLOCK_K):
        a = a_bufs.index(idx)
        b = b_bufs.index(idx)
        tma_bar = tma_bars.index(idx)
        mma_bar = mma_bars.index(idx)
        mbarrier.expect(
            tma_bar, a_desc.block_type.nbytes + b_desc.block_type.nbytes
        )
        tma.async_copy_global_to_shared(a_desc, [off_m, k], tma_bar, a)
        tma.async_copy_global_to_shared(
            b_desc, [off_n, k] if TRANS_B else [k, off_n], tma_bar, b
        )
        mbarrier.wait(tma_bar, phase=phase)

        if TRANS_B:
            b = b.permute((1, 0))
        tcgen05_mma(a, b, acc_tmem, use_acc=use_acc)
        tcgen05_commit(mma_bar)
        mbarrier.wait(mma_bar, phase=phase)
        use_acc = True

        idx += 1
        if idx == NUM_BUFFERS:
            idx = 0
            phase ^= 1

    for i in gl.static_range(NUM_BUFFERS):
        mbarrier.invalidate(tma_bars.index(i))
        mbarrier.invalidate(mma_bars.index(i))

    acc = acc_tmem.load(TMEM_REG)
    c_smem = gl.allocate_shared_memory(DTYPE, [BLOCK_M, BLOCK_N], C_LAYOUT)
    c_smem.store(acc.to(DTYPE))
    fence_async_shared()
    tma.async_copy_shared_to_global(c_desc, [off_m, off_n], c_smem)
    tma.store_wait(pendings=0)

# config = {"BLOCK_K": 64, "BLOCK_M": 128, "BLOCK_N": 128, "arch": "sm_100", "dtype": "fp8e4m3", "num_buffers": 1, "num_warps": 8, "trans_b": 1}
# arch = sm_100


// ===== COMPILED SASS (sm_100a) =====

	.target	sm_100a

	.elftype	@"ET_EXEC"


//--------------------- .note.nv.tkinfo           --------------------------
	.section	.note.nv.tkinfo,"",@"SHT_NOTE"
	.sectionflags	@"SHF_NOTE_NV_TKINFO"
	.tkinfo
        /*0018*/ 	.word	0x00000081
        /*0030*/ 	.string	""
        /*0030*/ 	.string	"ptxas-blackwell"
        /*0030*/ 	.string	"Cuda compilation tools, release 12.9, V12.9.86"
        /*0030*/ 	.string	"Build cuda_12.9.r12.9/compiler.36037853_0"
        /*0030*/ 	.string	"-v  -suppress-debug-info  -lineinfo  -arch sm_100a "



//--------------------- .note.nv.cuver            --------------------------
	.section	.note.nv.cuver,"",@"SHT_NOTE"
	.sectionflags	@"SHF_NOTE_NV_CUVER"
        /*0018*/ 	.short	0x0001
        /*001a*/ 	.short	0x0064
        /*001c*/ 	.short	0x0001
        /*001e*/ 	.short	0x0000
        /*0020*/ 	.short	0x0001
        /*0022*/ 	.short	0x0000


//--------------------- .nv.info                  --------------------------
	.section	.nv.info,"",@"SHT_CUDA_INFO"
	.align	4


	//----- nvinfo : EIATTR_REGCOUNT
	.align		4
        /*0000*/ 	.byte	0x04, 0x2f
        /*0002*/ 	.short	(.L_4 - .L_3)
	.align		4
.L_3:
        /*0004*/ 	.word	index@(gluon_tcgen05)
        /*0008*/ 	.word	0x00000047


	//----- nvinfo : EIATTR_FRAME_SIZE
	.align		4
.L_4:
        /*000c*/ 	.byte	0x04, 0x11
        /*000e*/ 	.short	(.L_6 - .L_5)
	.align		4
.L_5:
        /*0010*/ 	.word	index@($__internal_2_$__cuda_sm10x_tcgen05_guardrail_trap_unallocated_columns_being_dealloced)
        /*0014*/ 	.word	0x00000000


	//----- nvinfo : EIATTR_FRAME_SIZE
	.align		4
.L_6:
        /*0018*/ 	.byte	0x04, 0x11
        /*001a*/ 	.short	(.L_8 - .L_7)
	.align		4
.L_7:
        /*001c*/ 	.word	index@($__internal_1_$__cuda_sm10x_tcgen05_guardrail_trap_phase_invalid_during_alloc)
        /*0020*/ 	.word	0x00000000


	//----- nvinfo : EIATTR_FRAME_SIZE
	.align		4
.L_8:
        /*0024*/ 	.byte	0x04, 0x11
        /*0026*/ 	.short	(.L_10 - .L_9)
	.align		4
.L_9:
        /*0028*/ 	.word	index@($__internal_0_$__cuda_sm10x_tcgen05_guardrail_trap_col_being_dealloced_not_returned_by_alloc)
        /*002c*/ 	.word	0x00000000


	//----- nvinfo : EIATTR_FRAME_SIZE
	.align		4
.L_10:
        /*0030*/ 	.byte	0x04, 0x11
        /*0032*/ 	.short	(.L_12 - .L_11)
	.align		4
.L_11:
        /*0034*/ 	.word	index@(gluon_tcgen05)
        /*0038*/ 	.word	0x00000000


	//----- nvinfo : EIATTR_MIN_STACK_SIZE
	.align		4
.L_12:
        /*003c*/ 	.byte	0x04, 0x12
        /*003e*/ 	.short	(.L_14 - .L_13)
	.align		4
.L_13:
        /*0040*/ 	.word	index@(gluon_tcgen05)
        /*0044*/ 	.word	0x00000000
.L_14:


//--------------------- .nv.info.gluon_tcgen05    --------------------------
	.section	.nv.info.gluon_tcgen05,"",@"SHT_CUDA_INFO"
	.sectionflags	@""
	.align	4


	//----- nvinfo : EIATTR_CUDA_API_VERSION
	.align		4
        /*0000*/ 	.byte	0x04, 0x37
        /*0002*/ 	.short	(.L_16 - .L_15)
.L_15:
        /*0004*/ 	.word	0x00000081


	//----- nvinfo : EIATTR_KPARAM_INFO
	.align		4
.L_16:
        /*0008*/ 	.byte	0x04, 0x17
        /*000a*/ 	.short	(.L_18 - .L_17)
.L_17:
        /*000c*/ 	.word	0x00000000
        /*0010*/ 	.short	0x000a
        /*0012*/ 	.short	0x0048
        /*0014*/ 	.byte	0x00, 0xf4, 0x21, 0x00


	//----- nvinfo : EIATTR_KPARAM_INFO
	.align		4
.L_18:
        /*0018*/ 	.byte	0x04, 0x17
        /*001a*/ 	.short	(.L_20 - .L_19)
.L_19:
        /*001c*/ 	.word	0x00000000
        /*0020*/ 	.short	0x0009
        /*0022*/ 	.short	0x0040
        /*0024*/ 	.byte	0x00, 0xf4, 0x21, 0x00


	//----- nvinfo : EIATTR_KPARAM_INFO
	.align		4
.L_20:
        /*0028*/ 	.byte	0x04, 0x17
        /*002a*/ 	.short	(.L_22 - .L_21)
.L_21:
        /*002c*/ 	.word	0x00000000
        /*0030*/ 	.short	0x0008
        /*0032*/ 	.short	0x0038
        /*0034*/ 	.byte	0x00, 0xf0, 0x21, 0x00


	//----- nvinfo : EIATTR_KPARAM_INFO
	.align		4
.L_22:
        /*0038*/ 	.byte	0x04, 0x17
        /*003a*/ 	.short	(.L_24 - .L_23)
.L_23:
        /*003c*/ 	.word	0x00000000
        /*0040*/ 	.short	0x0007
        /*0042*/ 	.short	0x0030
        /*0044*/ 	.byte	0x00, 0xf0, 0x21, 0x00


	//----- nvinfo : EIATTR_KPARAM_INFO
	.align		4
.L_24:
        /*0048*/ 	.byte	0x04, 0x17
        /*004a*/ 	.short	(.L_26 - .L_25)
.L_25:
        /*004c*/ 	.word	0x00000000
        /*0050*/ 	.short	0x0006
        /*0052*/ 	.short	0x0028
        /*0054*/ 	.byte	0x00, 0xf0, 0x21, 0x00


	//----- nvinfo : EIATTR_KPARAM_INFO
	.align		4
.L_26:
        /*0058*/ 	.byte	0x04, 0x17
        /*005a*/ 	.short	(.L_28 - .L_27)
.L_27:
        /*005c*/ 	.word	0x00000000
        /*0060*/ 	.short	0x0005
        /*0062*/ 	.short	0x0020
        /*0064*/ 	.byte	0x00, 0xf0, 0x11, 0x00


	//----- nvinfo : EIATTR_KPARAM_INFO
	.align		4
.L_28:
        /*0068*/ 	.byte	0x04, 0x17
        /*006a*/ 	.short	(.L_30 - .L_29)
.L_29:
        /*006c*/ 	.word	0x00000000
        /*0070*/ 	.short	0x0004
        /*0072*/ 	.short	0x001c
        /*0074*/ 	.byte	0x00, 0xf0, 0x11, 0x00


	//----- nvinfo : EIATTR_KPARAM_INFO
	.align		4
.L_30:
        /*0078*/ 	.byte	0x04, 0x17
        /*007a*/ 	.short	(.L_32 - .L_31)
.L_31:
        /*007c*/ 	.word	0x00000000
        /*0080*/ 	.short	0x0003
        /*0082*/ 	.short	0x0018
        /*0084*/ 	.byte	0x00, 0xf0, 0x11, 0x00


	//----- nvinfo : EIATTR_KPARAM_INFO
	.align		4
.L_32:
        /*0088*/ 	.byte	0x04, 0x17
        /*008a*/ 	.short	(.L_34 - .L_33)
.L_33:
        /*008c*/ 	.word	0x00000000
        /*0090*/ 	.short	0x0002
        /*0092*/ 	.short	0x0010
        /*0094*/ 	.byte	0x00, 0xf4, 0x21, 0x00


	//----- nvinfo : EIATTR_KPARAM_INFO
	.align		4
.L_34:
        /*0098*/ 	.byte	0x04, 0x17
        /*009a*/ 	.short	(.L_36 - .L_35)
.L_35:
        /*009c*/ 	.word	0x00000000
        /*00a0*/ 	.short	0x0001
        /*00a2*/ 	.short	0x0008
        /*00a4*/ 	.byte	0x00, 0xf4, 0x21, 0x00


	//----- nvinfo : EIATTR_KPARAM_INFO
	.align		4
.L_36:
        /*00a8*/ 	.byte	0x04, 0x17
        /*00aa*/ 	.short	(.L_38 - .L_37)
.L_37:
        /*00ac*/ 	.word	0x00000000
        /*00b0*/ 	.short	0x0000
        /*00b2*/ 	.short	0x0000
        /*00b4*/ 	.byte	0x00, 0xf4, 0x21, 0x00


	//----- nvinfo : EIATTR_AT_ENTRY_FRAGMENTS
	.align		4
.L_38:
        /*00b8*/ 	.byte	0x04, 0x4f
        /*00ba*/ 	.short	(.L_40 - .L_39)


	//   ....[0]....
.L_39:
        /*00bc*/ 	.word	0x00000004


	//----- nvinfo : EIATTR_RESERVED_SMEM_USED
	.align		4
.L_40:
        /*00c0*/ 	.byte	0x01, 0x41
	.zero		2


	//----- nvinfo : EIATTR_SPARSE_MMA_MASK
	.align		4
        /*00c4*/ 	.byte	0x03, 0x50
        /*00c6*/ 	.short	0x0000


	//----- nvinfo : EIATTR_TCGEN05_1CTA_USED
	.align		4
        /*00c8*/ 	.byte	0x01, 0x51
	.zero		2


	//----- nvinfo : EIATTR_MAXREG_COUNT
	.align		4
        /*00cc*/ 	.byte	0x03, 0x1b
        /*00ce*/ 	.short	0x00ff


	//----- nvinfo : EIATTR_NUM_BARRIERS
	.align		4
        /*00d0*/ 	.byte	0x02, 0x4c
        /*00d2*/ 	.byte	0x01
	.zero		1


	//----- nvinfo : EIATTR_INT_WARP_WIDE_INSTR_OFFSETS
	.align		4
        /*00d4*/ 	.byte	0x04, 0x31
        /*00d6*/ 	.short	(.L_42 - .L_41)


	//   ....[0]....
.L_41:
        /*00d8*/ 	.word	0x000016a0


	//   ....[1]....
        /*00dc*/ 	.word	0x000016c0


	//   ....[2]....
        /*00e0*/ 	.word	0x00001740


	//   ....[3]....
        /*00e4*/ 	.word	0x00001860


	//   ....[4]....
        /*00e8*/ 	.word	0x00001870


	//   ....[5]....
        /*00ec*/ 	.word	0x00001880


	//   ....[6]....
        /*00f0*/ 	.word	0x00001890


	//   ....[7]....
        /*00f4*/ 	.word	0x00001ac0


	//   ....[8]....
        /*00f8*/ 	.word	0x00001ad0


	//   ....[9]....
        /*00fc*/ 	.word	0x00001bf0


	//   ....[10]....
        /*0100*/ 	.word	0x00001c00


	//   ....[11]....
        /*0104*/ 	.word	0x00001c50


	//   ....[12]....
        /*0108*/ 	.word	0x00001c90


	//   ....[13]....
        /*010c*/ 	.word	0x00001dc0


	//   ....[14]....
        /*0110*/ 	.word	0x00001dd0


	//   ....[15]....
        /*0114*/ 	.word	0x00002000


	//   ....[16]....
        /*0118*/ 	.word	0x00002010


	//   ....[17]....
        /*011c*/ 	.word	0x000024a0


	//   ....[18]....
        /*0120*/ 	.word	0x000024f0


	//----- nvinfo : EIATTR_COOP_GROUP_MASK_REGIDS
	.align		4
.L_42:
        /*0124*/ 	.byte	0x04, 0x29
        /*0126*/ 	.short	(.L_44 - .L_43)


	//   ....[0]....
.L_43:
        /*0128*/ 	.word	0xffffffff


	//   ....[1]....
        /*012c*/ 	.word	0xffffffff


	//   ....[2]....
        /*0130*/ 	.word	0xffffffff


	//   ....[3]....
        /*0134*/ 	.word	0xffffffff


	//   ....[4]....
        /*0138*/ 	.word	0xffffffff


	//   ....[5]....
        /*013c*/ 	.word	0xffffffff


	//   ....[6]....
        /*0140*/ 	.word	0xffffffff


	//   ....[7]....
        /*0144*/ 	.word	0xffffffff


	//   ....[8]....
        /*0148*/ 	.word	0xffffffff


	//   ....[9]....
        /*014c*/ 	.word	0xffffffff


	//----- nvinfo : EIATTR_COOP_GROUP_INSTR_OFFSETS
	.align		4
.L_44:
        /*0150*/ 	.byte	0x04, 0x28
        /*0152*/ 	.short	(.L_46 - .L_45)


	//   ....[0]....
.L_45:
        /*0154*/ 	.word	0x00000050


	//   ....[1]....
        /*0158*/ 	.word	0x00000310


	//   ....[2]....
        /*015c*/ 	.word	0x000004f0


	//   ....[3]....
        /*0160*/ 	.word	0x00000980


	//   ....[4]....
        /*0164*/ 	.word	0x00000ac0


	//   ....[5]....
        /*0168*/ 	.word	0x00000fa0


	//   ....[6]....
        /*016c*/ 	.word	0x000010e0


	//   ....[7]....
        /*0170*/ 	.word	0x00001530


	//   ....[8]....
        /*0174*/ 	.word	0x00002330


	//   ....[9]....
        /*0178*/ 	.word	0x000025a0


	//----- nvinfo : EIATTR_VRC_CTA_INIT_COUNT
	.align		4
.L_46:
        /*017c*/ 	.byte	0x02, 0x4a
        /*017e*/ 	.byte	0x80
	.zero		1


	//----- nvinfo : EIATTR_MBARRIER_INSTR_OFFSETS
	.align		4
        /*0180*/ 	.byte	0x04, 0x39
        /*0182*/ 	.short	(.L_48 - .L_47)


	//   ....[0]....
.L_47:
        /*0184*/ 	.word	0x00001760
        /*0188*/ 	.word	0x000000ff
        /*018c*/ 	.word	0x00004000
        /*0190*/ 	.short	0x0100
        /*0192*/ 	.byte	0x08
	.zero		1


	//   ....[1]....
        /*0194*/ 	.word	0x00001770
        /*0198*/ 	.word	0x000000ff
        /*019c*/ 	.word	0x00004010
        /*01a0*/ 	.short	0x0100
        /*01a2*/ 	.byte	0x08
	.zero		1


	//   ....[2]....
        /*01a4*/ 	.word	0x000019e0
        /*01a8*/ 	.word	0x000000ff
        /*01ac*/ 	.word	0x00004000
        /*01b0*/ 	.short	0x010a
        /*01b2*/ 	.byte	0x08
	.zero		1


	//   ....[3]....
        /*01b4*/ 	.word	0x00001b20
        /*01b8*/ 	.word	0x000000ff
        /*01bc*/ 	.word	0x00004010
        /*01c0*/ 	.short	0x010a
        /*01c2*/ 	.byte	0x08
	.zero		1


	//   ....[4]....
        /*01c4*/ 	.word	0x00001d00
        /*01c8*/ 	.word	0x000000ff
        /*01cc*/ 	.word	0x00004000
        /*01d0*/ 	.short	0x010a
        /*01d2*/ 	.byte	0x08
	.zero		1


	//   ....[5]....
        /*01d4*/ 	.word	0x00001e10
        /*01d8*/ 	.word	0x000000ff
        /*01dc*/ 	.word	0x00004010
        /*01e0*/ 	.short	0x010a
        /*01e2*/ 	.byte	0x08
	.zero		1


	//   ....[6]....
        /*01e4*/ 	.word	0x00001ea0
        /*01e8*/ 	.word	0x000000ff
        /*01ec*/ 	.word	0x00004000
        /*01f0*/ 	.short	0x0108
        /*01f2*/ 	.byte	0x08
	.zero		1


	//   ....[7]....
        /*01f4*/ 	.word	0x00001eb0
        /*01f8*/ 	.word	0x000000ff
        /*01fc*/ 	.word	0x00004010
        /*0200*/ 	.short	0x0108
        /*0202*/ 	.byte	0x08
	.zero		1


	//   ....[8]....
        /*0204*/ 	.word	0x000025c0
        /*0208*/ 	.word	0x000000ff
        /*020c*/ 	.word	0x00004000
        /*0210*/ 	.short	0x010a
        /*0212*/ 	.byte	0x08
	.zero		1


	//   ....[9]....
        /*0214*/ 	.word	0x000025f0
        /*0218*/ 	.word	0x000000ff
        /*021c*/ 	.word	0x00004010
        /*0220*/ 	.short	0x010a
        /*0222*/ 	.byte	0x08
	.zero		1


	//   ....[10]....
        /*0224*/ 	.word	0x00002620
        /*0228*/ 	.word	0x000000ff
        /*022c*/ 	.word	0x00004000
        /*0230*/ 	.short	0x010a
        /*0232*/ 	.byte	0x08
	.zero		1


	//   ....[11]....
        /*0234*/ 	.word	0x00002650
        /*0238*/ 	.word	0x000000ff
        /*023c*/ 	.word	0x00004010
        /*0240*/ 	.short	0x010a
        /*0242*/ 	.byte	0x08
	.zero		1


	//----- nvinfo : EIATTR_NUM_MBARRIERS
	.align		4
.L_48:
        /*0244*/ 	.byte	0x03, 0x38
        /*0246*/ 	.short	0x0002


	//----- nvinfo : EIATTR_EXIT_INSTR_OFFSETS
	.align		4
        /*0248*/ 	.byte	0x04, 0x1c
        /*024a*/ 	.short	(.L_50 - .L_49)


	//   ....[0]....
.L_49:
        /*024c*/ 	.word	0x000025b0


	//----- nvinfo : EIATTR_REQNTID
	.align		4
.L_50:
        /*0250*/ 	.byte	0x04, 0x10
        /*0252*/ 	.short	(.L_52 - .L_51)
.L_51:
        /*0254*/ 	.word	0x00000100
        /*0258*/ 	.word	0x00000001
        /*025c*/ 	.word	0x00000001


	//----- nvinfo : EIATTR_CRS_STACK_SIZE
	.align		4
.L_52:
        /*0260*/ 	.byte	0x04, 0x1e
        /*0262*/ 	.short	(.L_54 - .L_53)
.L_53:
        /*0264*/ 	.word	0x00000000


	//----- nvinfo : EIATTR_CBANK_PARAM_SIZE
	.align		4
.L_54:
        /*0268*/ 	.byte	0x03, 0x19
        /*026a*/ 	.short	0x0050


	//----- nvinfo : EIATTR_PARAM_CBANK
	.align		4
        /*026c*/ 	.byte	0x04, 0x0a
        /*026e*/ 	.short	(.L_56 - .L_55)
	.align		4
.L_55:
        /*0270*/ 	.word	index@(.nv.constant0.gluon_tcgen05)
        /*0274*/ 	.short	0x0380
        /*0276*/ 	.short	0x0050


	//----- nvinfo : EIATTR_SW_WAR
	.align		4
.L_56:
        /*0278*/ 	.byte	0x04, 0x36
        /*027a*/ 	.short	(.L_58 - .L_57)
.L_57:
        /*027c*/ 	.word	0x00000008
.L_58:


//--------------------- .nv.compat                --------------------------
	.section	.nv.compat,"",@"SHT_CUDA_COMPAT_INFO"
	.align	4
        /*0000*/ 	.byte	0x02, 0x02, 0x02, 0x00, 0x02, 0x05, 0x05, 0x00, 0x02, 0x03, 0x03, 0x00, 0x02, 0x06, 0x01, 0x00


//--------------------- .nv.callgraph             --------------------------
	.section	.nv.callgraph,"",@"SHT_CUDA_CALLGRAPH"
	.align	4
	.sectionentsize	8
	.align		4
        /*0000*/ 	.word	0x00000000
	.align		4
        /*0004*/ 	.word	0xffffffff
	.align		4
        /*0008*/ 	.word	0x00000000
	.align		4
        /*000c*/ 	.word	0xfffffffe
	.align		4
        /*0010*/ 	.word	0x00000000
	.align		4
        /*0014*/ 	.word	0xfffffffd
	.align		4
        /*0018*/ 	.word	0x00000000
	.align		4
        /*001c*/ 	.word	0xfffffffc


//--------------------- .text.gluon_tcgen05       --------------------------
	.section	.text.gluon_tcgen05,"ax",@progbits
	.align	128
        .global         gluon_tcgen05
        .type           gluon_tcgen05,@function
        .size           gluon_tcgen05,(.L_x_74 - gluon_tcgen05)
        .other          gluon_tcgen05,@"STO_CUDA_ENTRY STV_DEFAULT"
gluon_tcgen05:
.text.gluon_tcgen05:
[----:B------:R-:W1:Y:S01]  /*0000*/  LDC R1, c[0x0][0x37c] ;  /* 0x0000df00ff017b82 */ /* 0x000e620000000800 */
[----:B------:R-:W2:Y:S02]  /*0010*/  S2R R0, SR_TID.X ;  /* 0x0000000000007919 */ /* 0x000ea40000002100 */
[----:B--2---:R-:W-:-:S13]  /*0020*/  ISETP.GE.U32.AND P2, PT, R0, 0x20, PT ;  /* 0x000000200000780c */ /* 0x004fda0003f46070 */
[----:B------:R-:W-:Y:S05]  /*0030*/  @P2 BRA `(.L_x_0) ;  /* 0x0000000000b82947 */ /* 0x000fea0003800000 */
[----:B------:R-:W2:Y:S01]  /*0040*/  S2UR UR6, SR_CgaCtaId ;  /* 0x00000000000679c3 */ /* 0x000ea20000008800 */
[----:B------:R-:W-:Y:S01]  /*0050*/  NOP ;  /* 0x0000000000007918 */ /* 0x000fe20000000000 */
[----:B------:R-:W-:Y:S02]  /*0060*/  UMOV UR4, 0x40 ;  /* 0x0000004000047882 */ /* 0x000fe40000000000 */
[----:B--2---:R-:W-:-:S09]  /*0070*/  ULEA UR4, UR6, UR4, 0x18 ;  /* 0x0000000406047291 */ /* 0x004fd2000f8ec0ff */
[----:B------:R-:W2:Y:S01]  /*0080*/  LDS.U8 R2, [UR4] ;  /* 0x00000004ff027984 */ /* 0x000ea20008000000 */
[----:B------:R-:W-:Y:S02]  /*0090*/  UMOV UR4, 0x400 ;  /* 0x0000040000047882 */ /* 0x000fe40000000000 */
[----:B------:R-:W-:Y:S01]  /*00a0*/  ULEA UR4, UR6, UR4, 0x18 ;  /* 0x0000000406047291 */ /* 0x000fe2000f8ec0ff */
[----:B--2---:R-:W-:-:S13]  /*00b0*/  ISETP.NE.AND P0, PT, R2, RZ, PT ;  /* 0x000000ff0200720c */ /* 0x004fda0003f05270 */
[----:B------:R-:W-:Y:S05]  /*00c0*/  @P0 BRA `(.L_x_1) ;  /* 0x00000000007c0947 */ /* 0x000fea0003800000 */
[----:B------:R-:W-:-:S13]  /*00d0*/  ELECT P0, URZ, PT ;  /* 0x0000000000ff782f */ /* 0x000fda0003800000 */
[----:B------:R-:W-:Y:S05]  /*00e0*/  @!P0 BRA `(.L_x_2) ;  /* 0x0000000000848947 */ /* 0x000fea0003800000 */
[----:B------:R-:W-:Y:S01]  /*00f0*/  UMOV UR5, 0x4 ;  /* 0x0000000400057882 */ /* 0x000fe20000000000 */
[----:B------:R-:W-:Y:S02]  /*0100*/  IMAD.MOV.U32 R5, RZ, RZ, 0x1 ;  /* 0x00000001ff057424 */ /* 0x000fe400078e00ff */
[----:B------:R-:W-:Y:S02]  /*0110*/  IMAD.MOV.U32 R3, RZ, RZ, 0xf ;  /* 0x0000000fff037424 */ /* 0x000fe400078e00ff */
[----:B------:R-:W-:Y:S04]  /*0120*/  DEPBAR.LE SB2, 0x36 ;  /* 0x0000ad800000791a */ /* 0x000fe80000000000 */
[----:B------:R-:W2:Y:S02]  /*0130*/  UTCATOMSWS.FIND_AND_SET.ALIGN UP0, UR5, UR5 ;  /* 0x00000005000575e3 */ /* 0x000ea40008000800 */
[----:B--2---:R-:W-:-:S04]  /*0140*/  PLOP3.LUT P0, PT, PT, PT, UP0, 0x80, 0x8 ;  /* 0x000000000008781c */ /* 0x004fc80003f0f008 */
[----:B------:R-:W-:-:S04]  /*0150*/  SEL R2, RZ, 0xffffffff, !P0 ;  /* 0xffffffffff027807 */ /* 0x000fc80004000000 */
[----:B------:R-:W-:Y:S01]  /*0160*/  ISETP.NE.AND P0, PT, R2, RZ, PT ;  /* 0x000000ff0200720c */ /* 0x000fe20003f05270 */
[----:B------:R-:W-:-:S12]  /*0170*/  IMAD.U32 R2, RZ, RZ, UR5 ;  /* 0x00000005ff027e24 */ /* 0x000fd8000f8e00ff */
[----:B------:R-:W-:Y:S05]  /*0180*/  @P0 BRA `(.L_x_3) ;  /* 0x0000000000240947 */ /* 0x000fea0003800000 */
.L_x_4:
[----:B------:R-:W-:Y:S05]  /*0190*/  NANOSLEEP 0x64 ;  /* 0x000000640000795d */ /* 0x000fea0003800000 */
[----:B------:R-:W-:-:S05]  /*01a0*/  UMOV UR5, 0x4 ;  /* 0x0000000400057882 */ /* 0x000fca0000000000 */
[----:B------:R-:W-:Y:S04]  /*01b0*/  DEPBAR.LE SB2, 0x36 ;  /* 0x0000ad800000791a */ /* 0x000fe80000000000 */
[----:B------:R-:W2:Y:S02]  /*01c0*/  UTCATOMSWS.FIND_AND_SET.ALIGN UP0, UR5, UR5 ;  /* 0x00000005000575e3 */ /* 0x000ea40008000800 */
[----:B--2---:R-:W-:-:S04]  /*01d0*/  PLOP3.LUT P0, PT, PT, PT, UP0, 0x80, 0x8 ;  /* 0x000000000008781c */ /* 0x004fc80003f0f008 */
[----:B------:R-:W-:-:S04]  /*01e0*/  SEL R2, RZ, 0xffffffff, !P0 ;  /* 0xffffffffff027807 */ /* 0x000fc80004000000 */
[----:B------:R-:W-:Y:S01]  /*01f0*/  ISETP.NE.AND P0, PT, R2, RZ, PT ;  /* 0x000000ff0200720c */ /* 0x000fe20003f05270 */
[----:B------:R-:W-:-:S12]  /*0200*/  IMAD.U32 R2, RZ, RZ, UR5 ;  /* 0x00000005ff027e24 */ /* 0x000fd8000f8e00ff */
[----:B------:R-:W-:Y:S05]  /*0210*/  @!P0 BRA `(.L_x_4) ;  /* 0xfffffffc00dc8947 */ /* 0x000fea000383ffff */
.L_x_3:
[C---:B------:R-:W-:Y:S01]  /*0220*/  VIADD R4, R2.reuse, 0x10 ;  /* 0x0000001002047836 */ /* 0x040fe20000000000 */
[----:B------:R-:W-:Y:S01]  /*0230*/  UMOV UR5, 0x50 ;  /* 0x0000005000057882 */ /* 0x000fe20000000000 */
[----:B------:R-:W-:Y:S01]  /*0240*/  SHF.L.U32 R3, R3, R2, RZ ;  /* 0x0000000203037219 */ /* 0x000fe200000006ff */
[----:B------:R-:W-:Y:S01]  /*0250*/  ULEA UR5, UR6, UR5, 0x18 ;  /* 0x0000000506057291 */ /* 0x000fe2000f8ec0ff */
[----:B------:R-:W-:Y:S01]  /*0260*/  IMAD.SHL.U32 R2, R2, 0x20, RZ ;  /* 0x0000002002027824 */ /* 0x000fe200078e00ff */
[----:B------:R-:W-:-:S04]  /*0270*/  SHF.L.U32 R4, R5, R4, RZ ;  /* 0x0000000405047219 */ /* 0x000fc800000006ff */
[----:B------:R-:W-:-:S05]  /*0280*/  LOP3.LUT R3, R4, R3, RZ, 0xfc, !PT ;  /* 0x0000000304037212 */ /* 0x000fca00078efcff */
[----:B------:R2:W-:Y:S04]  /*0290*/  ATOMS.OR RZ, [UR5], R3 ;  /* 0x00000003ffff798c */ /* 0x0005e8000b000005 */
[----:B------:R2:W-:Y:S01]  /*02a0*/  STS [UR4], R2 ;  /* 0x00000002ff007988 */ /* 0x0005e20008000804 */
[----:B------:R-:W-:Y:S05]  /*02b0*/  BRA `(.L_x_2) ;  /* 0x0000000000107947 */ /* 0x000fea0003800000 */
.L_x_1:
[----:B------:R-:W-:Y:S01]  /*02c0*/  IMAD.MOV.U32 R3, RZ, RZ, -0x1 ;  /* 0xffffffffff037424 */ /* 0x000fe200078e00ff */
[----:B------:R-:W-:-:S04]  /*02d0*/  MOV R2, 0x300 ;  /* 0x0000030000027802 */ /* 0x000fc80000000f00 */
[----:B------:R2:W-:Y:S03]  /*02e0*/  STS [UR4], R3 ;  /* 0x00000003ff007988 */ /* 0x0005e60008000804 */
[----:B-12---:R-:W-:Y:S05]  /*02f0*/  CALL.REL.NOINC `($__internal_1_$__cuda_sm10x_tcgen05_guardrail_trap_phase_invalid_during_alloc) ;  /* 0x0000002000ec7944 */ /* 0x006fea0003c00000 */
.L_x_2:
[----:B------:R-:W-:Y:S05]  /*0300*/  WARPSYNC.ALL ;  /* 0x0000000000007948 */ /* 0x000fea0003800000 */
[----:B------:R-:W-:Y:S01]  /*0310*/  NOP ;  /* 0x0000000000007918 */ /* 0x000fe20000000000 */
.L_x_0:
[----:B------:R-:W3:Y:S08]  /*0320*/  S2UR UR4, SR_CgaCtaId ;  /* 0x00000000000479c3 */ /* 0x000ef00000008800 */
[----:B------:R-:W-:Y:S01]  /*0330*/  BAR.SYNC.DEFER_BLOCKING 0x0 ;  /* 0x0000000000007b1d */ /* 0x000fe20000010000 */
[----:B------:R-:W-:-:S05]  /*0340*/  LOP3.LUT R68, R0, 0xff, RZ, 0xc0, !PT ;  /* 0x000000ff00447812 */ /* 0x000fca00078ec0ff */
[----:B------:R-:W-:Y:S02]  /*0350*/  UMOV UR8, 0x400 ;  /* 0x0000040000087882 */ /* 0x000fe40000000000 */
[----:B------:R-:W4:Y:S08]  /*0360*/  LDC R10, c[0x0][0x3a0] ;  /* 0x0000e800ff0a7b82 */ /* 0x000f300000000800 */
[----:B------:R-:W5:Y:S01]  /*0370*/  S2UR UR6, SR_CTAID.Y ;  /* 0x00000000000679c3 */ /* 0x000f620000002600 */
[----:B---3--:R-:W-:-:S09]  /*0380*/  ULEA UR8, UR4, UR8, 0x18 ;  /* 0x0000000804087291 */ /* 0x008fd2000f8ec0ff */
[----:B--2---:R-:W2:Y:S01]  /*0390*/  LDS R3, [UR8] ;  /* 0x00000008ff037984 */ /* 0x004ea20008000800 */
[----:B------:R-:W-:Y:S06]  /*03a0*/  BAR.SYNC.DEFER_BLOCKING 0x0 ;  /* 0x0000000000007b1d */ /* 0x000fec0000010000 */
[----:B------:R-:W-:Y:S05]  /*03b0*/  @P2 BRA `(.L_x_5) ;  /* 0x0000000000182947 */ /* 0x000fea0003800000 */
[----:B------:R-:W-:Y:S01]  /*03c0*/  ELECT P0, URZ, PT ;  /* 0x0000000000ff782f */ /* 0x000fe20003800000 */
[----:B------:R-:W-:Y:S01]  /*03d0*/  IMAD.MOV.U32 R2, RZ, RZ, 0x1 ;  /* 0x00000001ff027424 */ /* 0x000fe200078e00ff */
[----:B------:R-:W-:Y:S01]  /*03e0*/  UMOV UR5, 0x40 ;  /* 0x0000004000057882 */ /* 0x000fe20000000000 */
[----:B------:R-:W-:Y:S01]  /*03f0*/  UVIRTCOUNT.DEALLOC.SMPOOL 0x80 ;  /* 0x000000800000784c */ /* 0x000fe20000000000 */
[----:B------:R-:W-:-:S09]  /*0400*/  ULEA UR5, UR4, UR5, 0x18 ;  /* 0x0000000504057291 */ /* 0x000fd2000f8ec0ff */
[----:B------:R3:W-:Y:S03]  /*0410*/  @P0 STS.U8 [UR5], R2 ;  /* 0x00000002ff000988 */ /* 0x0007e60008000005 */
.L_x_5:
[----:B------:R-:W3:Y:S01]  /*0420*/  S2UR UR4, SR_CTAID.Z ;  /* 0x00000000000479c3 */ /* 0x000ee20000002700 */
[----:B------:R-:W5:Y:S01]  /*0430*/  LDCU UR5, c[0x0][0x370] ;  /* 0x00006e00ff0577ac */ /* 0x000f620008000800 */
[----:B------:R-:W-:Y:S01]  /*0440*/  ISETP.GE.U32.AND P0, PT, R68, 0x20, PT ;  /* 0x000000204400780c */ /* 0x000fe20003f06070 */
[----:B----4-:R-:W-:Y:S01]  /*0450*/  VIADD R5, R10, 0xffffffff ;  /* 0xffffffff0a057836 */ /* 0x010fe20000000000 */
[C---:B------:R-:W-:Y:S01]  /*0460*/  ISETP.NE.U32.AND P3, PT, R68.reuse, RZ, PT ;  /* 0x000000ff4400720c */ /* 0x040fe20003f65070 */
[----:B------:R-:W3:Y:S01]  /*0470*/  LDCU UR7, c[0x0][0x374] ;  /* 0x00006e80ff0777ac */ /* 0x000ee20008000800 */
[----:B------:R-:W-:Y:S01]  /*0480*/  LEA R4, R68, UR8, 0x2 ;  /* 0x0000000844047c11 */ /* 0x000fe2000f8e10ff */
[----:B------:R-:W-:Y:S01]  /*0490*/  BSSY.RECONVERGENT B0, `(.L_x_6) ;  /* 0x0000015000007945 */ /* 0x000fe20003800200 */
[----:B------:R-:W5:Y:S01]  /*04a0*/  S2UR UR11, SR_CTAID.X ;  /* 0x00000000000b79c3 */ /* 0x000f620000002500 */
[----:B------:R-:W4:Y:S01]  /*04b0*/  LDCU.64 UR16, c[0x0][0x3c0] ;  /* 0x00007800ff1077ac */ /* 0x000f220008000a00 */
[----:B--2---:R-:W-:-:S05]  /*04c0*/  R2UR UR29, R3 ;  /* 0x00000000031d72ca */ /* 0x004fca00000e0000 */
[----:B------:R2:W-:Y:S01]  /*04d0*/  @!P0 STS [R4], RZ ;  /* 0x000000ff04008388 */ /* 0x0005e20000000800 */
[----:B------:R-:W1:Y:S01]  /*04e0*/  LDC R6, c[0x0][0x398] ;  /* 0x0000e600ff067b82 */ /* 0x000e620000000800 */
[----:B------:R-:W-:Y:S02]  /*04f0*/  NOP ;  /* 0x0000000000007918 */ /* 0x000fe40000000000 */
[----:B------:R2:W-:Y:S01]  /*0500*/  @!P3 STS [UR8+0x20], R5 ;  /* 0x00002005ff00b988 */ /* 0x0005e20008000808 */
[----:B---3-5:R-:W-:-:S04]  /*0510*/  UIMAD UR4, UR4, UR7, UR6 ;  /* 0x00000007040472a4 */ /* 0x028fc8000f8e0206 */
[----:B------:R-:W-:-:S04]  /*0520*/  UIMAD UR4, UR4, UR5, UR11 ;  /* 0x00000005040472a4 */ /* 0x000fc8000f8e020b */
[----:B------:R-:W-:-:S04]  /*0530*/  UIMAD UR4, UR4, 0x180, URZ ;  /* 0x00000180040478a4 */ /* 0x000fc8000f8e02ff */
[----:B----4-:R-:W-:Y:S01]  /*0540*/  UIADD3 UR12, UP0, UPT, UR4, UR16, URZ ;  /* 0x00000010040c7290 */ /* 0x010fe2000ff1e0ff */
[----:B-1----:R-:W-:-:S03]  /*0550*/  VIADD R6, R6, 0xffffffff ;  /* 0xffffffff06067836 */ /* 0x002fc60000000000 */
[----:B------:R-:W-:Y:S01]  /*0560*/  ULEA.HI.X.SX32 UR13, UR4, UR17, 0x1, UP0 ;  /* 0x00000011040d7291 */ /* 0x000fe200080f0eff */
[----:B--2---:R-:W-:Y:S11]  /*0570*/  @P3 BRA `(.L_x_7) ;  /* 0x0000000000183947 */ /* 0x004ff60003800000 */
[----:B------:R-:W1:Y:S01]  /*0580*/  LDS R2, [UR8+0x8] ;  /* 0x00000808ff027984 */ /* 0x000e620008000800 */
[----:B------:R-:W2:Y:S01]  /*0590*/  LDC.64 R8, c[0x0][0x380] ;  /* 0x0000e000ff087b82 */ /* 0x000ea20000000a00 */
[----:B------:R-:W-:Y:S02]  /*05a0*/  IMAD.MOV.U32 R3, RZ, RZ, 0x70 ;  /* 0x00000070ff037424 */ /* 0x000fe400078e00ff */
[----:B--2---:R2:W-:Y:S03]  /*05b0*/  STS.64 [UR8], R8 ;  /* 0x00000008ff007988 */ /* 0x0045e60008000a08 */
[----:B-1----:R-:W-:-:S05]  /*05c0*/  LOP3.LUT R2, R2, 0x10, R3, 0xd8, !PT ;  /* 0x0000001002027812 */ /* 0x002fca00078ed803 */
[----:B------:R2:W-:Y:S02]  /*05d0*/  STS [UR8+0x8], R2 ;  /* 0x00000802ff007988 */ /* 0x0005e40008000808 */
.L_x_7:
[----:B------:R-:W-:Y:S05]  /*05e0*/  BSYNC.RECONVERGENT B0 ;  /* 0x0000000000007941 */ /* 0x000fea0003800200 */
.L_x_6:
[----:B------:R-:W-:Y:S04]  /*05f0*/  BSSY.RECONVERGENT B0, `(.L_x_8) ;  /* 0x000000a000007945 */ /* 0x000fe80003800200 */
[----:B------:R-:W-:Y:S05]  /*0600*/  @P3 BRA `(.L_x_9) ;  /* 0x0000000000203947 */ /* 0x000fea0003800000 */
[----:B--2---:R-:W1:Y:S01]  /*0610*/  LDS R2, [UR8+0x34] ;  /* 0x00003408ff027984 */ /* 0x004e620008000800 */
[----:B------:R-:W-:Y:S02]  /*0620*/  IMAD.MOV.U32 R3, RZ, RZ, 0x3f000000 ;  /* 0x3f000000ff037424 */ /* 0x000fe400078e00ff */
[----:B------:R-:W-:Y:S01]  /*0630*/  @!P3 IMAD.MOV.U32 R7, RZ, RZ, 0x7f ;  /* 0x0000007fff07b424 */ /* 0x000fe200078e00ff */
[----:B------:R-:W2:Y:S02]  /*0640*/  @!P3 LDS R8, [UR8+0x38] ;  /* 0x00003808ff08b984 */ /* 0x000ea40008000800 */
[----:B-1----:R-:W-:Y:S02]  /*0650*/  LOP3.LUT R2, R2, 0xff000000, R3, 0xb8, !PT ;  /* 0xff00000002027812 */ /* 0x002fe400078eb803 */
[----:B--2---:R-:W-:-:S03]  /*0660*/  @!P3 LOP3.LUT R3, R8, 0xff, R7, 0xb8, !PT ;  /* 0x000000ff0803b812 */ /* 0x004fc600078eb807 */
[----:B------:R1:W-:Y:S04]  /*0670*/  STS [UR8+0x34], R2 ;  /* 0x00003402ff007988 */ /* 0x0003e80008000808 */
[----:B------:R1:W-:Y:S02]  /*0680*/  @!P3 STS [UR8+0x38], R3 ;  /* 0x00003803ff00b988 */ /* 0x0003e40008000808 */
.L_x_9:
[----:B------:R-:W-:Y:S05]  /*0690*/  BSYNC.RECONVERGENT B0 ;  /* 0x0000000000007941 */ /* 0x000fea0003800200 */
.L_x_8:
[----:B------:R-:W-:Y:S04]  /*06a0*/  BSSY.RECONVERGENT B0, `(.L_x_10) ;  /* 0x000000a000007945 */ /* 0x000fe80003800200 */
[----:B------:R-:W-:Y:S05]  /*06b0*/  @P3 BRA `(.L_x_11) ;  /* 0x0000000000203947 */ /* 0x000fea0003800000 */
[----:B-12---:R-:W1:Y:S01]  /*06c0*/  LDS R2, [UR8+0x1c] ;  /* 0x00001c08ff027984 */ /* 0x006e620008000800 */
[----:B------:R-:W2:Y:S03]  /*06d0*/  LDC.64 R8, c[0x0][0x3a8] ;  /* 0x0000ea00ff087b82 */ /* 0x000ea60000000a00 */
[----:B------:R3:W-:Y:S01]  /*06e0*/  STS [UR8+0x24], R6 ;  /* 0x00002406ff007988 */ /* 0x0007e20008000808 */
[--C-:B--2---:R-:W-:Y:S02]  /*06f0*/  SHF.R.U32.HI R7, RZ, 0x4, R9.reuse ;  /* 0x00000004ff077819 */ /* 0x104fe40000011609 */
[----:B------:R-:W-:-:S05]  /*0700*/  SHF.R.U64 R3, R8, 0x4, R9 ;  /* 0x0000000408037819 */ /* 0x000fca0000001209 */
[----:B------:R3:W-:Y:S01]  /*0710*/  STS [UR8+0xc], R3 ;  /* 0x00000c03ff007988 */ /* 0x0007e20008000808 */
[----:B-1----:R-:W-:-:S05]  /*0720*/  LOP3.LUT R2, R2, 0xf, R7, 0xb8, !PT ;  /* 0x0000000f02027812 */ /* 0x002fca00078eb807 */
[----:B------:R3:W-:Y:S02]  /*0730*/  STS [UR8+0x1c], R2 ;  /* 0x00001c02ff007988 */ /* 0x0007e40008000808 */
.L_x_11:
[----:B------:R-:W-:Y:S05]  /*0740*/  BSYNC.RECONVERGENT B0 ;  /* 0x0000000000007941 */ /* 0x000fea0003800200 */
.L_x_10:
[----:B------:R-:W-:Y:S04]  /*0750*/  BSSY.RECONVERGENT B1, `(.L_x_12) ;  /* 0x000001d000017945 */ /* 0x000fe80003800200 */
[----:B------:R-:W-:Y:S04]  /*0760*/  BSSY.RELIABLE B0, `(.L_x_13) ;  /* 0x0000018000007945 */ /* 0x000fe80003800100 */
[----:B------:R-:W-:Y:S05]  /*0770*/  @P3 BRA `(.L_x_14) ;  /* 0x00000000001c3947 */ /* 0x000fea0003800000 */
[----:B-123--:R-:W1:Y:S02]  /*0780*/  LDS R2, [UR8+0x34] ;  /* 0x00003408ff027984 */ /* 0x00ee640008000800 */
[----:B-1----:R-:W-:-:S05]  /*0790*/  LOP3.LUT R2, R2, 0x7, RZ, 0xb8, !PT ;  /* 0x0000000702027812 */ /* 0x002fca00078eb8ff */
[----:B------:R1:W-:Y:S01]  /*07a0*/  STS [UR8+0x34], R2 ;  /* 0x00003402ff007988 */ /* 0x0003e20008000808 */
[----:B------:R-:W-:Y:S05]  /*07b0*/  @P3 BRA `(.L_x_15) ;  /* 0x00000000001c3947 */ /* 0x000fea0003800000 */
[----:B-1----:R-:W1:Y:S02]  /*07c0*/  LDS R2, [UR8+0x34] ;  /* 0x00003408ff027984 */ /* 0x002e640008000800 */
[----:B-1----:R-:W-:-:S05]  /*07d0*/  LOP3.LUT R2, R2, 0x38, RZ, 0xb8, !PT ;  /* 0x0000003802027812 */ /* 0x002fca00078eb8ff */
[----:B------:R4:W-:Y:S02]  /*07e0*/  STS [UR8+0x34], R2 ;  /* 0x00003402ff007988 */ /* 0x0009e40008000808 */
.L_x_14:
[----:B------:R-:W-:Y:S05]  /*07f0*/  @P3 BRA `(.L_x_16) ;  /* 0x00000000001c3947 */ /* 0x000fea0003800000 */
[----:B-1234-:R-:W1:Y:S02]  /*0800*/  LDS R2, [UR8+0x8] ;  /* 0x00000808ff027984 */ /* 0x01ee640008000800 */
[----:B-1----:R-:W-:-:S05]  /*0810*/  LOP3.LUT R2, R2, 0x780, RZ, 0xb8, !PT ;  /* 0x0000078002027812 */ /* 0x002fca00078eb8ff */
[----:B------:R2:W-:Y:S02]  /*0820*/  STS [UR8+0x8], R2 ;  /* 0x00000802ff007988 */ /* 0x0005e40008000808 */
.L_x_15:
[----:B------:R-:W-:Y:S05]  /*0830*/  @P3 BRA `(.L_x_17) ;  /* 0x0000000000283947 */ /* 0x000fea0003800000 */
[----:B-12---:R-:W1:Y:S02]  /*0840*/  LDS R2, [UR8+0x8] ;  /* 0x00000808ff027984 */ /* 0x006e640008000800 */
[----:B-1----:R-:W-:-:S05]  /*0850*/  LOP3.LUT R2, R2, 0x1800, RZ, 0xb8, !PT ;  /* 0x0000180002027812 */ /* 0x002fca00078eb8ff */
[----:B------:R5:W-:Y:S02]  /*0860*/  STS [UR8+0x8], R2 ;  /* 0x00000802ff007988 */ /* 0x000be40008000808 */
.L_x_16:
[----:B------:R-:W-:Y:S05]  /*0870*/  @P3 BREAK.RELIABLE B0 ;  /* 0x0000000000003942 */ /* 0x000fea0003800100 */
[----:B------:R-:W-:Y:S05]  /*0880*/  @P3 BRA `(.L_x_18) ;  /* 0x0000000000243947 */ /* 0x000fea0003800000 */
[----:B-1-3--:R-:W1:Y:S01]  /*0890*/  LDS R3, [UR8+0x8] ;  /* 0x00000808ff037984 */ /* 0x00ae620008000800 */
[----:B--2-45:R-:W-:-:S05]  /*08a0*/  IMAD.MOV.U32 R2, RZ, RZ, 0x6000 ;  /* 0x00006000ff027424 */ /* 0x034fca00078e00ff */
[----:B-1----:R-:W-:-:S04]  /*08b0*/  LOP3.LUT R2, R3, 0x4000, R2, 0xd8, !PT ;  /* 0x0000400003027812 */ /* 0x002fc800078ed802 */
[----:B------:R-:W-:-:S05]  /*08c0*/  LOP3.LUT R2, R2, 0x400000, RZ, 0xb8, !PT ;  /* 0x0040000002027812 */ /* 0x000fca00078eb8ff */
[----:B------:R3:W-:Y:S02]  /*08d0*/  STS [UR8+0x8], R2 ;  /* 0x00000802ff007988 */ /* 0x0007e40008000808 */
.L_x_17:
[----:B------:R-:W-:Y:S05]  /*08e0*/  BSYNC.RELIABLE B0 ;  /* 0x0000000000007941 */ /* 0x000fea0003800100 */
.L_x_13:
[----:B-123--:R-:W1:Y:S02]  /*08f0*/  @!P3 LDS R2, [UR8+0x8] ;  /* 0x00000808ff02b984 */ /* 0x00ee640008000800 */
[----:B-1----:R-:W-:-:S05]  /*0900*/  @!P3 LOP3.LUT R2, R2, 0x8000, RZ, 0xb8, !PT ;  /* 0x000080000202b812 */ /* 0x002fca00078eb8ff */
[----:B------:R1:W-:Y:S02]  /*0910*/  @!P3 STS [UR8+0x8], R2 ;  /* 0x00000802ff00b988 */ /* 0x0003e40008000808 */
.L_x_18:
[----:B------:R-:W-:Y:S05]  /*0920*/  BSYNC.RECONVERGENT B1 ;  /* 0x0000000000017941 */ /* 0x000fea0003800200 */
.L_x_12:
[----:B------:R-:W-:Y:S05]  /*0930*/  WARPSYNC.ALL ;  /* 0x0000000000007948 */ /* 0x000fea0003800000 */
[----:B------:R-:W-:Y:S01]  /*0940*/  NOP ;  /* 0x0000000000007918 */ /* 0x000fe20000000000 */
[----:B------:R-:W-:Y:S05]  /*0950*/  @P0 BRA `(.L_x_19) ;  /* 0x0000000000300947 */ /* 0x000fea0003800000 */
[----:B-12345:R-:W1:Y:S01]  /*0960*/  S2R R2, SR_LANEID ;  /* 0x0000000000027919 */ /* 0x03ee620000000000 */
[----:B------:R-:W-:Y:S05]  /*0970*/  WARPSYNC.ALL ;  /* 0x0000000000007948 */ /* 0x000fea0003800000 */
[----:B------:R-:W-:Y:S01]  /*0980*/  NOP ;  /* 0x0000000000007918 */ /* 0x000fe20000000000 */
[----:B-1----:R-:W-:-:S05]  /*0990*/  IMAD.SHL.U32 R7, R2, 0x4, RZ ;  /* 0x0000000402077824 */ /* 0x002fca00078e00ff */
[----:B------:R-:W1:Y:S01]  /*09a0*/  LDS R9, [R7+UR8] ;  /* 0x0000000807097984 */ /* 0x000e620008000800 */
[----:B------:R-:W-:-:S05]  /*09b0*/  IADD3 R2, P1, PT, R7, UR12, RZ ;  /* 0x0000000c07027c10 */ /* 0x000fca000ff3e0ff */
[----:B------:R-:W-:-:S05]  /*09c0*/  IMAD.X R3, RZ, RZ, UR13, P1 ;  /* 0x0000000dff037e24 */ /* 0x000fca00088e06ff */
[----:B-1----:R1:W2:Y:S01]  /*09d0*/  ATOMG.E.EXCH.STRONG.GPU PT, RZ, [R2], R9 ;  /* 0x0000000902ff73a8 */ /* 0x0022a200041ee100 */
[----:B------:R-:W-:-:S04]  /*09e0*/  DEPBAR {5,4,3,2,1,0} ;  /* 0x0000003f0000791a */ /* 0x000fc80000000000 */
[----:B------:R-:W3:Y:S02]  /*09f0*/  CCTL.E.C.LDCU.IV.DEEP [UR12] ;  /* 0x000000000c007540 */ /* 0x000ee40009c08000 */
[----:B---3--:R1:W-:Y:S01]  /*0a00*/  UTMACCTL.IV [UR12] ;  /* 0x000000000c0079b9 */ /* 0x0083e20008000000 */
[----:B------:R-:W-:Y:S01]  /*0a10*/  NOP ;  /* 0x0000000000007918 */ /* 0x000fe20000000000 */
.L_x_19:
[----:B------:R-:W-:Y:S05]  /*0a20*/  @P0 BRA `(.L_x_20) ;  /* 0x00000000000c0947 */ /* 0x000fea0003800000 */
[----:B------:R0:W-:Y:S01]  /*0a30*/  UTMACMDFLUSH ;  /* 0x00000000000079b7 */ /* 0x0001e20000000000 */
[----:B------:R-:W-:Y:S05]  /*0a40*/  @P0 BRA `(.L_x_20) ;  /* 0x0000000000040947 */ /* 0x000fea0003800000 */
[----:B------:R-:W-:-:S04]  /*0a50*/  DEPBAR.LE SB0, 0x0 ;  /* 0x000080000000791a */ /* 0x000fc80000000000 */
.L_x_20:
[----:B------:R-:W-:Y:S05]  /*0a60*/  WARPSYNC.ALL ;  /* 0x0000000000007948 */ /* 0x000fea0003800000 */
[----:B------:R-:W-:Y:S01]  /*0a70*/  NOP ;  /* 0x0000000000007918 */ /* 0x000fe20000000000 */
[----:B--2---:R-:W-:Y:S06]  /*0a80*/  BAR.SYNC.DEFER_BLOCKING 0x0 ;  /* 0x0000000000007b1d */ /* 0x004fec0000010000 */
[----:B------:R-:W-:Y:S02]  /*0a90*/  BSSY.RECONVERGENT B1, `(.L_x_21) ;  /* 0x000000b000017945 */ /* 0x000fe40003800200 */
[----:B------:R-:W-:Y:S06]  /*0aa0*/  BAR.SYNC.DEFER_BLOCKING 0x0 ;  /* 0x0000000000007b1d */ /* 0x000fec0000010000 */
[----:B------:R2:W-:Y:S01]  /*0ab0*/  @!P0 STS [R4], RZ ;  /* 0x000000ff04008388 */ /* 0x0005e20000000800 */
[----:B------:R-:W-:Y:S01]  /*0ac0*/  NOP ;  /* 0x0000000000007918 */ /* 0x000fe20000000000 */
[----:B------:R-:W-:Y:S05]  /*0ad0*/  @P3 BRA `(.L_x_22) ;  /* 0x0000000000183947 */ /* 0x000fea0003800000 */
[----:B-1-345:R-:W1:Y:S01]  /*0ae0*/  LDS R2, [UR8+0x8] ;  /* 0x00000808ff027984 */ /* 0x03ae620008000800 */
[----:B------:R-:W3:Y:S01]  /*0af0*/  LDC.64 R8, c[0x0][0x388] ;  /* 0x0000e200ff087b82 */ /* 0x000ee20000000a00 */
[----:B------:R-:W-:Y:S02]  /*0b00*/  IMAD.MOV.U32 R3, RZ, RZ, 0x70 ;  /* 0x00000070ff037424 */ /* 0x000fe400078e00ff */
[----:B---3--:R3:W-:Y:S03]  /*0b10*/  STS.64 [UR8], R8 ;  /* 0x00000008ff007988 */ /* 0x0087e60008000a08 */
[----:B-1----:R-:W-:-:S05]  /*0b20*/  LOP3.LUT R2, R2, 0x10, R3, 0xd8, !PT ;  /* 0x0000001002027812 */ /* 0x002fca00078ed803 */
[----:B------:R3:W-:Y:S02]  /*0b30*/  STS [UR8+0x8], R2 ;  /* 0x00000802ff007988 */ /* 0x0007e40008000808 */
.L_x_22:
[----:B-1----:R-:W-:Y:S05]  /*0b40*/  BSYNC.RECONVERGENT B1 ;  /* 0x0000000000017941 */ /* 0x002fea0003800200 */
.L_x_21:
[----:B------:R-:W-:Y:S04]  /*0b50*/  BSSY.RECONVERGENT B2, `(.L_x_23) ;  /* 0x000000f000027945 */ /* 0x000fe80003800200 */
[----:B------:R-:W-:Y:S04]  /*0b60*/  BSSY.RELIABLE B1, `(.L_x_24) ;  /* 0x000000c000017945 */ /* 0x000fe80003800100 */
[----:B------:R-:W-:Y:S05]  /*0b70*/  @P3 BRA `(.L_x_25) ;  /* 0x0000000000283947 */ /* 0x000fea0003800000 */
[----:B---345:R-:W1:Y:S01]  /*0b80*/  LDS R2, [UR8+0x34] ;  /* 0x00003408ff027984 */ /* 0x038e620008000800 */
[----:B------:R-:W-:Y:S01]  /*0b90*/  IMAD.MOV.U32 R3, RZ, RZ, 0x3f000000 ;  /* 0x3f000000ff037424 */ /* 0x000fe200078e00ff */
[----:B------:R-:W-:Y:S05]  /*0ba0*/  @P3 BREAK.RELIABLE B1 ;  /* 0x0000000000013942 */ /* 0x000fea0003800100 */
[----:B-1----:R-:W-:-:S05]  /*0bb0*/  LOP3.LUT R2, R2, 0xff000000, R3, 0xb8, !PT ;  /* 0xff00000002027812 */ /* 0x002fca00078eb803 */
[----:B------:R1:W-:Y:S01]  /*0bc0*/  STS [UR8+0x34], R2 ;  /* 0x00003402ff007988 */ /* 0x0003e20008000808 */
[----:B------:R-:W-:Y:S05]  /*0bd0*/  @P3 BRA `(.L_x_26) ;  /* 0x0000000000183947 */ /* 0x000fea0003800000 */
[----:B-1----:R-:W1:Y:S01]  /*0be0*/  LDS R2, [UR8+0x38] ;  /* 0x00003808ff027984 */ /* 0x002e620008000800 */
[----:B------:R-:W-:-:S05]  /*0bf0*/  IMAD.MOV.U32 R3, RZ, RZ, 0x7f ;  /* 0x0000007fff037424 */ /* 0x000fca00078e00ff */
[----:B-1----:R-:W-:-:S05]  /*0c00*/  LOP3.LUT R2, R2, 0xff, R3, 0xb8, !PT ;  /* 0x000000ff02027812 */ /* 0x002fca00078eb803 */
[----:B------:R1:W-:Y:S02]  /*0c10*/  STS [UR8+0x38], R2 ;  /* 0x00003802ff007988 */ /* 0x0003e40008000808 */
.L_x_25:
[----:B------:R-:W-:Y:S05]  /*0c20*/  BSYNC.RELIABLE B1 ;  /* 0x0000000000017941 */ /* 0x000fea0003800100 */
.L_x_24:
[----:B------:R1:W-:Y:S02]  /*0c30*/  @!P3 STS [UR8+0x20], R5 ;  /* 0x00002005ff00b988 */ /* 0x0003e40008000808 */
.L_x_26:
[----:B------:R-:W-:Y:S05]  /*0c40*/  BSYNC.RECONVERGENT B2 ;  /* 0x0000000000027941 */ /* 0x000fea0003800200 */
.L_x_23:
[----:B------:R-:W-:Y:S05]  /*0c50*/  WARPSYNC.ALL ;  /* 0x0000000000007948 */ /* 0x000fea0003800000 */
[----:B------:R-:W-:Y:S01]  /*0c60*/  NOP ;  /* 0x0000000000007918 */ /* 0x000fe20000000000 */
[----:B-1----:R-:W1:Y:S01]  /*0c70*/  LDC R5, c[0x0][0x39c] ;  /* 0x0000e700ff057b82 */ /* 0x002e620000000800 */
[----:B------:R-:W-:Y:S01]  /*0c80*/  BSSY.RECONVERGENT B2, `(.L_x_27) ;  /* 0x000000b000027945 */ /* 0x000fe20003800200 */
[----:B-1----:R-:W-:-:S03]  /*0c90*/  VIADD R5, R5, 0xffffffff ;  /* 0xffffffff05057836 */ /* 0x002fc60000000000 */
[----:B------:R-:W-:Y:S05]  /*0ca0*/  @P3 BRA `(.L_x_28) ;  /* 0x0000000000203947 */ /* 0x000fea0003800000 */
[----:B---345:R-:W1:Y:S01]  /*0cb0*/  LDS R2, [UR8+0x1c] ;  /* 0x00001c08ff027984 */ /* 0x038e620008000800 */
[----:B------:R-:W3:Y:S03]  /*0cc0*/  LDC.64 R8, c[0x0][0x3b0] ;  /* 0x0000ec00ff087b82 */ /* 0x000ee60000000a00 */
[----:B------:R4:W-:Y:S01]  /*0cd0*/  STS [UR8+0x24], R5 ;  /* 0x00002405ff007988 */ /* 0x0009e20008000808 */
[--C-:B---3--:R-:W-:Y:S02]  /*0ce0*/  SHF.R.U32.HI R7, RZ, 0x4, R9.reuse ;  /* 0x00000004ff077819 */ /* 0x108fe40000011609 */
[----:B------:R-:W-:-:S05]  /*0cf0*/  SHF.R.U64 R3, R8, 0x4, R9 ;  /* 0x0000000408037819 */ /* 0x000fca0000001209 */
[----:B------:R4:W-:Y:S01]  /*0d00*/  STS [UR8+0xc], R3 ;  /* 0x00000c03ff007988 */ /* 0x0009e20008000808 */
[----:B-1----:R-:W-:-:S05]  /*0d10*/  LOP3.LUT R2, R2, 0xf, R7, 0xb8, !PT ;  /* 0x0000000f02027812 */ /* 0x002fca00078eb807 */
[----:B------:R4:W-:Y:S02]  /*0d20*/  STS [UR8+0x1c], R2 ;  /* 0x00001c02ff007988 */ /* 0x0009e40008000808 */
.L_x_28:
[----:B------:R-:W-:Y:S05]  /*0d30*/  BSYNC.RECONVERGENT B2 ;  /* 0x0000000000027941 */ /* 0x000fea0003800200 */
.L_x_27:
[----:B------:R-:W-:Y:S04]  /*0d40*/  BSSY.RECONVERGENT B3, `(.L_x_29) ;  /* 0x000001d000037945 */ /* 0x000fe80003800200 */
[----:B------:R-:W-:Y:S04]  /*0d50*/  BSSY.RELIABLE B2, `(.L_x_30) ;  /* 0x0000018000027945 */ /* 0x000fe80003800100 */
[----:B------:R-:W-:Y:S05]  /*0d60*/  @P3 BRA `(.L_x_31) ;  /* 0x00000000001c3947 */ /* 0x000fea0003800000 */
[----:B---345:R-:W1:Y:S02]  /*0d70*/  LDS R2, [UR8+0x34] ;  /* 0x00003408ff027984 */ /* 0x038e640008000800 */
[----:B-1----:R-:W-:-:S05]  /*0d80*/  LOP3.LUT R2, R2, 0x7, RZ, 0xb8, !PT ;  /* 0x0000000702027812 */ /* 0x002fca00078eb8ff */
[----:B------:R1:W-:Y:S01]  /*0d90*/  STS [UR8+0x34], R2 ;  /* 0x00003402ff007988 */ /* 0x0003e20008000808 */
[----:B------:R-:W-:Y:S05]  /*0da0*/  @P3 BRA `(.L_x_32) ;  /* 0x00000000001c3947 */ /* 0x000fea0003800000 */
[----:B-1----:R-:W1:Y:S02]  /*0db0*/  LDS R2, [UR8+0x34] ;  /* 0x00003408ff027984 */ /* 0x002e640008000800 */
[----:B-1----:R-:W-:-:S05]  /*0dc0*/  LOP3.LUT R2, R2, 0x38, RZ, 0xb8, !PT ;  /* 0x0000003802027812 */ /* 0x002fca00078eb8ff */
[----:B------:R1:W-:Y:S02]  /*0dd0*/  STS [UR8+0x34], R2 ;  /* 0x00003402ff007988 */ /* 0x0003e40008000808 */
.L_x_31:
[----:B------:R-:W-:Y:S05]  /*0de0*/  @P3 BRA `(.L_x_33) ;  /* 0x00000000001c3947 */ /* 0x000fea0003800000 */
[----:B-1-345:R-:W1:Y:S02]  /*0df0*/  LDS R2, [UR8+0x8] ;  /* 0x00000808ff027984 */ /* 0x03ae640008000800 */
[----:B-1----:R-:W-:-:S05]  /*0e00*/  LOP3.LUT R2, R2, 0x780, RZ, 0xb8, !PT ;  /* 0x0000078002027812 */ /* 0x002fca00078eb8ff */
[----:B------:R3:W-:Y:S02]  /*0e10*/  STS [UR8+0x8], R2 ;  /* 0x00000802ff007988 */ /* 0x0007e40008000808 */
.L_x_32:
[----:B------:R-:W-:Y:S05]  /*0e20*/  @P3 BRA `(.L_x_34) ;  /* 0x0000000000283947 */ /* 0x000fea0003800000 */
[----:B-1-3--:R-:W1:Y:S02]  /*0e30*/  LDS R2, [UR8+0x8] ;  /* 0x00000808ff027984 */ /* 0x00ae640008000800 */
[----:B-1----:R-:W-:-:S05]  /*0e40*/  LOP3.LUT R2, R2, 0x1800, RZ, 0xb8, !PT ;  /* 0x0000180002027812 */ /* 0x002fca00078eb8ff */
[----:B------:R1:W-:Y:S02]  /*0e50*/  STS [UR8+0x8], R2 ;  /* 0x00000802ff007988 */ /* 0x0003e40008000808 */
.L_x_33:
[----:B------:R-:W-:Y:S05]  /*0e60*/  @P3 BREAK.RELIABLE B2 ;  /* 0x0000000000023942 */ /* 0x000fea0003800100 */
[----:B------:R-:W-:Y:S05]  /*0e70*/  @P3 BRA `(.L_x_35) ;  /* 0x0000000000243947 */ /* 0x000fea0003800000 */
[----:B-1-345:R-:W1:Y:S01]  /*0e80*/  LDS R2, [UR8+0x8] ;  /* 0x00000808ff027984 */ /* 0x03ae620008000800 */
[----:B------:R-:W-:-:S05]  /*0e90*/  IMAD.MOV.U32 R3, RZ, RZ, 0x6000 ;  /* 0x00006000ff037424 */ /* 0x000fca00078e00ff */
[----:B-1----:R-:W-:-:S04]  /*0ea0*/  LOP3.LUT R2, R2, 0x4000, R3, 0xd8, !PT ;  /* 0x0000400002027812 */ /* 0x002fc800078ed803 */
[----:B------:R-:W-:-:S05]  /*0eb0*/  LOP3.LUT R2, R2, 0x400000, RZ, 0xb8, !PT ;  /* 0x0040000002027812 */ /* 0x000fca00078eb8ff */
[----:B------:R4:W-:Y:S02]  /*0ec0*/  STS [UR8+0x8], R2 ;  /* 0x00000802ff007988 */ /* 0x0009e40008000808 */
.L_x_34:
[----:B------:R-:W-:Y:S05]  /*0ed0*/  BSYNC.RELIABLE B2 ;  /* 0x0000000000027941 */ /* 0x000fea0003800100 */
.L_x_30:
[----:B-1-34-:R-:W1:Y:S02]  /*0ee0*/  @!P3 LDS R2, [UR8+0x8] ;  /* 0x00000808ff02b984 */ /* 0x01ae640008000800 */
[----:B-1----:R-:W-:-:S05]  /*0ef0*/  @!P3 LOP3.LUT R2, R2, 0x8000, RZ, 0xb8, !PT ;  /* 0x000080000202b812 */ /* 0x002fca00078eb8ff */
[----:B------:R1:W-:Y:S02]  /*0f00*/  @!P3 STS [UR8+0x8], R2 ;  /* 0x00000802ff00b988 */ /* 0x0003e40008000808 */
.L_x_35:
[----:B------:R-:W-:Y:S05]  /*0f10*/  BSYNC.RECONVERGENT B3 ;  /* 0x0000000000037941 */ /* 0x000fea0003800200 */
.L_x_29:
[----:B------:R-:W-:Y:S05]  /*0f20*/  WARPSYNC.ALL ;  /* 0x0000000000007948 */ /* 0x000fea0003800000 */
[----:B------:R-:W-:Y:S01]  /*0f30*/  NOP ;  /* 0x0000000000007918 */ /* 0x000fe20000000000 */
[----:B------:R-:W-:-:S04]  /*0f40*/  UIADD3 UR5, UPT, UPT, UR4, 0x80, URZ ;  /* 0x0000008004057890 */ /* 0x000fc8000fffe0ff */
[----:B------:R-:W-:-:S04]  /*0f50*/  UIADD3 UR14, UP0, UPT, UR5, UR16, URZ ;  /* 0x00000010050e7290 */ /* 0x000fc8000ff1e0ff */
[----:B------:R-:W-:Y:S01]  /*0f60*/  ULEA.HI.X.SX32 UR15, UR5, UR17, 0x1, UP0 ;  /* 0x00000011050f7291 */ /* 0x000fe200080f0eff */
[----:B------:R-:W-:Y:S11]  /*0f70*/  @P0 BRA `(.L_x_36) ;  /* 0x0000000000300947 */ /* 0x000ff60003800000 */
[----:B-1-345:R-:W1:Y:S01]  /*0f80*/  S2R R2, SR_LANEID ;  /* 0x0000000000027919 */ /* 0x03ae620000000000 */
[----:B------:R-:W-:Y:S05]  /*0f90*/  WARPSYNC.ALL ;  /* 0x0000000000007948 */ /* 0x000fea0003800000 */
[----:B------:R-:W-:Y:S01]  /*0fa0*/  NOP ;  /* 0x0000000000007918 */ /* 0x000fe20000000000 */
[----:B-1----:R-:W-:-:S05]  /*0fb0*/  IMAD.SHL.U32 R8, R2, 0x4, RZ ;  /* 0x0000000402087824 */ /* 0x002fca00078e00ff */
[----:B------:R-:W1:Y:S01]  /*0fc0*/  LDS R7, [R8+UR8] ;  /* 0x0000000808077984 */ /* 0x000e620008000800 */
[----:B------:R-:W-:-:S05]  /*0fd0*/  IADD3 R2, P1, PT, R8, UR14, RZ ;  /* 0x0000000e08027c10 */ /* 0x000fca000ff3e0ff */
[----:B------:R-:W-:-:S05]  /*0fe0*/  IMAD.X R3, RZ, RZ, UR15, P1 ;  /* 0x0000000fff037e24 */ /* 0x000fca00088e06ff */
[----:B-1----:R1:W3:Y:S01]  /*0ff0*/  ATOMG.E.EXCH.STRONG.GPU PT, RZ, [R2], R7 ;  /* 0x0000000702ff73a8 */ /* 0x0022e200041ee100 */
[----:B------:R-:W-:-:S04]  /*1000*/  DEPBAR {5,4,3,2,1,0} ;  /* 0x0000003f0000791a */ /* 0x000fc80000000000 */
[----:B------:R-:W4:Y:S02]  /*1010*/  CCTL.E.C.LDCU.IV.DEEP [UR14] ;  /* 0x000000000e007540 */ /* 0x000f240009c08000 */
[----:B----4-:R1:W-:Y:S01]  /*1020*/  UTMACCTL.IV [UR14] ;  /* 0x000000000e0079b9 */ /* 0x0103e20008000000 */
[----:B------:R-:W-:Y:S01]  /*1030*/  NOP ;  /* 0x0000000000007918 */ /* 0x000fe20000000000 */
.L_x_36:
[----:B------:R-:W-:Y:S05]  /*1040*/  @P0 BRA `(.L_x_37) ;  /* 0x00000000000c0947 */ /* 0x000fea0003800000 */
[----:B------:R0:W-:Y:S01]  /*1050*/  UTMACMDFLUSH ;  /* 0x00000000000079b7 */ /* 0x0001e20000000000 */
[----:B------:R-:W-:Y:S05]  /*1060*/  @P0 BRA `(.L_x_37) ;  /* 0x0000000000040947 */ /* 0x000fea0003800000 */
[----:B------:R-:W-:-:S04]  /*1070*/  DEPBAR.LE SB0, 0x0 ;  /* 0x000080000000791a */ /* 0x000fc80000000000 */
.L_x_37:
[----:B------:R-:W-:Y:S05]  /*1080*/  WARPSYNC.ALL ;  /* 0x0000000000007948 */ /* 0x000fea0003800000 */
[----:B------:R-:W-:Y:S01]  /*1090*/  NOP ;  /* 0x0000000000007918 */ /* 0x000fe20000000000 */
[----:B---3--:R-:W-:Y:S06]  /*10a0*/  BAR.SYNC.DEFER_BLOCKING 0x0 ;  /* 0x0000000000007b1d */ /* 0x008fec0000010000 */
[----:B------:R-:W-:Y:S02]  /*10b0*/  BSSY.RECONVERGENT B3, `(.L_x_38) ;  /* 0x000000b000037945 */ /* 0x000fe40003800200 */
[----:B------:R-:W-:Y:S06]  /*10c0*/  BAR.SYNC.DEFER_BLOCKING 0x0 ;  /* 0x0000000000007b1d */ /* 0x000fec0000010000 */
[----:B------:R3:W-:Y:S01]  /*10d0*/  @!P0 STS [R4], RZ ;  /* 0x000000ff04008388 */ /* 0x0007e20000000800 */
[----:B------:R-:W-:Y:S01]  /*10e0*/  NOP ;  /* 0x0000000000007918 */ /* 0x000fe20000000000 */
[----:B------:R-:W-:Y:S05]  /*10f0*/  @P3 BRA `(.L_x_39) ;  /* 0x0000000000183947 */ /* 0x000fea0003800000 */
[----:B-1--45:R-:W1:Y:S01]  /*1100*/  LDS R2, [UR8+0x8] ;  /* 0x00000808ff027984 */ /* 0x032e620008000800 */
[----:B------:R-:W4:Y:S01]  /*1110*/  LDC.64 R8, c[0x0][0x390] ;  /* 0x0000e400ff087b82 */ /* 0x000f220000000a00 */
[----:B------:R-:W-:Y:S02]  /*1120*/  IMAD.MOV.U32 R3, RZ, RZ, 0x70 ;  /* 0x00000070ff037424 */ /* 0x000fe400078e00ff */
[----:B----4-:R4:W-:Y:S03]  /*1130*/  STS.64 [UR8], R8 ;  /* 0x00000008ff007988 */ /* 0x0109e60008000a08 */
[----:B-1----:R-:W-:-:S05]  /*1140*/  LOP3.LUT R2, R2, 0x10, R3, 0xd8, !PT ;  /* 0x0000001002027812 */ /* 0x002fca00078ed803 */
[----:B------:R4:W-:Y:S02]  /*1150*/  STS [UR8+0x8], R2 ;  /* 0x00000802ff007988 */ /* 0x0009e40008000808 */
.L_x_39:
[----:B-1----:R-:W-:Y:S05]  /*1160*/  BSYNC.RECONVERGENT B3 ;  /* 0x0000000000037941 */ /* 0x002fea0003800200 */
.L_x_38:
[----:B------:R-:W-:Y:S04]  /*1170*/  BSSY.RECONVERGENT B4, `(.L_x_40) ;  /* 0x0000033000047945 */ /* 0x000fe80003800200 */
[----:B------:R-:W-:Y:S04]  /*1180*/  BSSY.RELIABLE B3, `(.L_x_41) ;  /* 0x000002e000037945 */ /* 0x000fe80003800100 */
[----:B------:R-:W-:Y:S05]  /*1190*/  @P3 BRA `(.L_x_42) ;  /* 0x0000000000243947 */ /* 0x000fea0003800000 */
[----:B----45:R-:W1:Y:S01]  /*11a0*/  LDS R2, [UR8+0x34] ;  /* 0x00003408ff027984 */ /* 0x030e620008000800 */
[----:B------:R-:W-:-:S05]  /*11b0*/  IMAD.MOV.U32 R3, RZ, RZ, 0x7f000000 ;  /* 0x7f000000ff037424 */ /* 0x000fca00078e00ff */
[----:B-1----:R-:W-:-:S05]  /*11c0*/  LOP3.LUT R2, R2, 0xff000000, R3, 0xb8, !PT ;  /* 0xff00000002027812 */ /* 0x002fca00078eb803 */
[----:B------:R1:W-:Y:S01]  /*11d0*/  STS [UR8+0x34], R2 ;  /* 0x00003402ff007988 */ /* 0x0003e20008000808 */
[----:B------:R-:W-:Y:S05]  /*11e0*/  @P3 BRA `(.L_x_43) ;  /* 0x0000000000183947 */ /* 0x000fea0003800000 */
[----:B-1----:R-:W1:Y:S01]  /*11f0*/  LDS R2, [UR8+0x38] ;  /* 0x00003808ff027984 */ /* 0x002e620008000800 */
[----:B------:R-:W-:-:S05]  /*1200*/  IMAD.MOV.U32 R3, RZ, RZ, 0x7f ;  /* 0x0000007fff037424 */ /* 0x000fca00078e00ff */
[----:B-1----:R-:W-:-:S05]  /*1210*/  LOP3.LUT R2, R2, 0xff, R3, 0xb8, !PT ;  /* 0x000000ff02027812 */ /* 0x002fca00078eb803 */
[----:B------:R1:W-:Y:S02]  /*1220*/  STS [UR8+0x38], R2 ;  /* 0x00003802ff007988 */ /* 0x0003e40008000808 */
.L_x_42:
[----:B------:R-:W-:Y:S05]  /*1230*/  @P3 BRA `(.L_x_44) ;  /* 0x00000000000c3947 */ /* 0x000fea0003800000 */
[----:B------:R1:W-:Y:S02]  /*1240*/  STS [UR8+0x20], R5 ;  /* 0x00002005ff007988 */ /* 0x0003e40008000808 */
.L_x_43:
[----:B------:R-:W-:Y:S05]  /*1250*/  @P3 BRA `(.L_x_45) ;  /* 0x0000000000243947 */ /* 0x000fea0003800000 */
[----:B------:R1:W-:Y:S02]  /*1260*/  STS [UR8+0x24], R6 ;  /* 0x00002406ff007988 */ /* 0x0003e40008000808 */
.L_x_44:
[----:B------:R-:W-:Y:S05]  /*1270*/  @P3 BRA `(.L_x_46) ;  /* 0x00000000002c3947 */ /* 0x000fea0003800000 */
[----:B-1--45:R-:W1:Y:S01]  /*1280*/  LDS R2, [UR8+0x1c] ;  /* 0x00001c08ff027984 */ /* 0x032e620008000800 */
[----:B------:R-:W4:Y:S02]  /*1290*/  LDC.64 R6, c[0x0][0x3b8] ;  /* 0x0000ee00ff067b82 */ /* 0x000f240000000a00 */
[--C-:B----4-:R-:W-:Y:S02]  /*12a0*/  SHF.R.U32.HI R5, RZ, 0x4, R7.reuse ;  /* 0x00000004ff057819 */ /* 0x110fe40000011607 */
[----:B------:R-:W-:-:S05]  /*12b0*/  SHF.R.U64 R3, R6, 0x4, R7 ;  /* 0x0000000406037819 */ /* 0x000fca0000001207 */
[----:B------:R4:W-:Y:S01]  /*12c0*/  STS [UR8+0xc], R3 ;  /* 0x00000c03ff007988 */ /* 0x0009e20008000808 */
[----:B-1----:R-:W-:-:S05]  /*12d0*/  LOP3.LUT R2, R2, 0xf, R5, 0xb8, !PT ;  /* 0x0000000f02027812 */ /* 0x002fca00078eb805 */
[----:B------:R4:W-:Y:S02]  /*12e0*/  STS [UR8+0x1c], R2 ;  /* 0x00001c02ff007988 */ /* 0x0009e40008000808 */
.L_x_45:
[----:B------:R-:W-:Y:S05]  /*12f0*/  @P3 BRA `(.L_x_47) ;  /* 0x00000000001c3947 */ /* 0x000fea0003800000 */
[----:B-1--45:R-:W1:Y:S02]  /*1300*/  LDS R2, [UR8+0x34] ;  /* 0x00003408ff027984 */ /* 0x032e640008000800 */
[----:B-1----:R-:W-:-:S05]  /*1310*/  LOP3.LUT R2, R2, 0x7, RZ, 0xb8, !PT ;  /* 0x0000000702027812 */ /* 0x002fca00078eb8ff */
[----:B------:R1:W-:Y:S02]  /*1320*/  STS [UR8+0x34], R2 ;  /* 0x00003402ff007988 */ /* 0x0003e40008000808 */
.L_x_46:
[----:B------:R-:W-:Y:S05]  /*1330*/  @P3 BRA `(.L_x_48) ;  /* 0x00000000001c3947 */ /* 0x000fea0003800000 */
[----:B-1--45:R-:W1:Y:S02]  /*1340*/  LDS R2, [UR8+0x34] ;  /* 0x00003408ff027984 */ /* 0x032e640008000800 */
[----:B-1----:R-:W-:-:S05]  /*1350*/  LOP3.LUT R2, R2, 0x38, RZ, 0xb8, !PT ;  /* 0x0000003802027812 */ /* 0x002fca00078eb8ff */
[----:B------:R1:W-:Y:S02]  /*1360*/  STS [UR8+0x34], R2 ;  /* 0x00003402ff007988 */ /* 0x0003e40008000808 */
.L_x_47:
[----:B------:R-:W-:Y:S05]  /*1370*/  @P3 BRA `(.L_x_49) ;  /* 0x00000000001c3947 */ /* 0x000fea0003800000 */
[----:B-1--45:R-:W1:Y:S02]  /*1380*/  LDS R2, [UR8+0x8] ;  /* 0x00000808ff027984 */ /* 0x032e640008000800 */
[----:B-1----:R-:W-:-:S05]  /*1390*/  LOP3.LUT R2, R2, 0x780, RZ, 0xb8, !PT ;  /* 0x0000078002027812 */ /* 0x002fca00078eb8ff */
[----:B------:R1:W-:Y:S02]  /*13a0*/  STS [UR8+0x8], R2 ;  /* 0x00000802ff007988 */ /* 0x0003e40008000808 */
.L_x_48:
[----:B------:R-:W-:Y:S05]  /*13b0*/  @P3 BRA `(.L_x_50) ;  /* 0x0000000000283947 */ /* 0x000fea0003800000 */
[----:B-1--45:R-:W1:Y:S02]  /*13c0*/  LDS R2, [UR8+0x8] ;  /* 0x00000808ff027984 */ /* 0x032e640008000800 */
[----:B-1----:R-:W-:-:S05]  /*13d0*/  LOP3.LUT R2, R2, 0x1800, RZ, 0xb8, !PT ;  /* 0x0000180002027812 */ /* 0x002fca00078eb8ff */
[----:B------:R1:W-:Y:S02]  /*13e0*/  STS [UR8+0x8], R2 ;  /* 0x00000802ff007988 */ /* 0x0003e40008000808 */
.L_x_49:
[----:B------:R-:W-:Y:S05]  /*13f0*/  @P3 BREAK.RELIABLE B3 ;  /* 0x0000000000033942 */ /* 0x000fea0003800100 */
[----:B------:R-:W-:Y:S05]  /*1400*/  @P3 BRA `(.L_x_51) ;  /* 0x0000000000243947 */ /* 0x000fea0003800000 */
[----:B-1--45:R-:W1:Y:S01]  /*1410*/  LDS R2, [UR8+0x8] ;  /* 0x00000808ff027984 */ /* 0x032e620008000800 */
[----:B------:R-:W-:-:S05]  /*1420*/  IMAD.MOV.U32 R3, RZ, RZ, 0x6000 ;  /* 0x00006000ff037424 */ /* 0x000fca00078e00ff */
[----:B-1----:R-:W-:-:S04]  /*1430*/  LOP3.LUT R2, R2, 0x6000, R3, 0xd8, !PT ;  /* 0x0000600002027812 */ /* 0x002fc800078ed803 */
[----:B------:R-:W-:-:S05]  /*1440*/  LOP3.LUT R2, R2, 0x400000, RZ, 0xb8, !PT ;  /* 0x0040000002027812 */ /* 0x000fca00078eb8ff */
[----:B------:R1:W-:Y:S02]  /*1450*/  STS [UR8+0x8], R2 ;  /* 0x00000802ff007988 */ /* 0x0003e40008000808 */
.L_x_50:
[----:B------:R-:W-:Y:S05]  /*1460*/  BSYNC.RELIABLE B3 ;  /* 0x0000000000037941 */ /* 0x000fea0003800100 */
.L_x_41:
[----:B-1--45:R-:W1:Y:S02]  /*1470*/  @!P3 LDS R2, [UR8+0x8] ;  /* 0x00000808ff02b984 */ /* 0x032e640008000800 */
[----:B-1----:R-:W-:-:S05]  /*1480*/  @!P3 LOP3.LUT R2, R2, 0x8000, RZ, 0xb8, !PT ;  /* 0x000080000202b812 */ /* 0x002fca00078eb8ff */
[----:B------:R1:W-:Y:S02]  /*1490*/  @!P3 STS [UR8+0x8], R2 ;  /* 0x00000802ff00b988 */ /* 0x0003e40008000808 */
.L_x_51:
[----:B------:R-:W-:Y:S05]  /*14a0*/  BSYNC.RECONVERGENT B4 ;  /* 0x0000000000047941 */ /* 0x000fea0003800200 */
.L_x_40:
[----:B------:R-:W-:Y:S05]  /*14b0*/  WARPSYNC.ALL ;  /* 0x0000000000007948 */ /* 0x000fea0003800000 */
[----:B------:R-:W-:Y:S01]  /*14c0*/  NOP ;  /* 0x0000000000007918 */ /* 0x000fe20000000000 */
[----:B------:R-:W-:-:S04]  /*14d0*/  UIADD3 UR4, UPT, UPT, UR4, 0x100, URZ ;  /* 0x0000010004047890 */ /* 0x000fc8000fffe0ff */
[----:B------:R-:W-:-:S04]  /*14e0*/  UIADD3 UR23, UP0, UPT, UR4, UR16, URZ ;  /* 0x0000001004177290 */ /* 0x000fc8000ff1e0ff */
[----:B------:R-:W-:Y:S01]  /*14f0*/  ULEA.HI.X.SX32 UR28, UR4, UR17, 0x1, UP0 ;  /* 0x00000011041c7291 */ /* 0x000fe200080f0eff */
[----:B------:R-:W-:Y:S11]  /*1500*/  @P0 BRA `(.L_x_52) ;  /* 0x0000000000380947 */ /* 0x000ff60003800000 */
[----:B-1--45:R-:W1:Y:S01]  /*1510*/  S2R R2, SR_LANEID ;  /* 0x0000000000027919 */ /* 0x032e620000000000 */
[----:B------:R-:W-:Y:S05]  /*1520*/  WARPSYNC.ALL ;  /* 0x0000000000007948 */ /* 0x000fea0003800000 */
[----:B------:R-:W-:Y:S01]  /*1530*/  NOP ;  /* 0x0000000000007918 */ /* 0x000fe20000000000 */
[----:B-123--:R-:W-:-:S05]  /*1540*/  IMAD.SHL.U32 R4, R2, 0x4, RZ ;  /* 0x0000000402047824 */ /* 0x00efca00078e00ff */
[----:B------:R-:W1:Y:S01]  /*1550*/  LDS R5, [R4+UR8] ;  /* 0x0000000804057984 */ /* 0x000e620008000800 */
[----:B------:R-:W-:Y:S01]  /*1560*/  IADD3 R2, P1, PT, R4, UR23, RZ ;  /* 0x0000001704027c10 */ /* 0x000fe2000ff3e0ff */
[----:B------:R-:W-:-:S04]  /*1570*/  UMOV UR4, UR23 ;  /* 0x0000001700047c82 */ /* 0x000fc80008000000 */
[----:B------:R-:W-:Y:S01]  /*1580*/  IMAD.X R3, RZ, RZ, UR28, P1 ;  /* 0x0000001cff037e24 */ /* 0x000fe200088e06ff */
[----:B------:R-:W-:-:S04]  /*1590*/  UMOV UR5, UR28 ;  /* 0x0000001c00057c82 */ /* 0x000fc80008000000 */
[----:B-1----:R1:W2:Y:S01]  /*15a0*/  ATOMG.E.EXCH.STRONG.GPU PT, RZ, [R2], R5 ;  /* 0x0000000502ff73a8 */ /* 0x0022a200041ee100 */
[----:B------:R-:W-:-:S04]  /*15b0*/  DEPBAR {5,4,3,2,1,0} ;  /* 0x0000003f0000791a */ /* 0x000fc80000000000 */
[----:B------:R-:W3:Y:S02]  /*15c0*/  CCTL.E.C.LDCU.IV.DEEP [UR4] ;  /* 0x0000000004007540 */ /* 0x000ee40009c08000 */
[----:B---3--:R1:W-:Y:S01]  /*15d0*/  UTMACCTL.IV [UR4] ;  /* 0x00000000040079b9 */ /* 0x0083e20008000000 */
[----:B------:R-:W-:Y:S01]  /*15e0*/  NOP ;  /* 0x0000000000007918 */ /* 0x000fe20000000000 */
.L_x_52:
[----:B------:R-:W-:Y:S05]  /*15f0*/  @P0 BRA `(.L_x_53) ;  /* 0x00000000000c0947 */ /* 0x000fea0003800000 */
[----:B------:R0:W-:Y:S01]  /*1600*/  UTMACMDFLUSH ;  /* 0x00000000000079b7 */ /* 0x0001e20000000000 */
[----:B------:R-:W-:Y:S05]  /*1610*/  @P0 BRA `(.L_x_53) ;  /* 0x0000000000040947 */ /* 0x000fea0003800000 */
[----:B------:R-:W-:-:S04]  /*1620*/  DEPBAR.LE SB0, 0x0 ;  /* 0x000080000000791a */ /* 0x000fc80000000000 */
.L_x_53:
[----:B------:R-:W-:Y:S05]  /*1630*/  WARPSYNC.ALL ;  /* 0x0000000000007948 */ /* 0x000fea0003800000 */
[----:B------:R-:W-:Y:S01]  /*1640*/  NOP ;  /* 0x0000000000007918 */ /* 0x000fe20000000000 */
[----:B--2---:R-:W-:Y:S01]  /*1650*/  BAR.SYNC.DEFER_BLOCKING 0x0 ;  /* 0x0000000000007b1d */ /* 0x004fe20000010000 */
[----:B------:R-:W-:Y:S01]  /*1660*/  ISETP.GE.AND P0, PT, R10, 0x1, PT ;  /* 0x000000010a00780c */ /* 0x000fe20003f06270 */
[----:B------:R-:W-:Y:S01]  /*1670*/  USHF.L.U32 UR11, UR11, 0x7, URZ ;  /* 0x000000070b0b7899 */ /* 0x000fe200080006ff */
[----:B-1--45:R-:W-:Y:S01]  /*1680*/  SHF.R.U32.HI R2, RZ, 0x5, R0 ;  /* 0x00000005ff027819 */ /* 0x032fe20000011600 */
[----:B------:R-:W-:-:S02]  /*1690*/  USHF.L.U32 UR27, UR6, 0x7, URZ ;  /* 0x00000007061b7899 */ /* 0x000fc400080006ff */
[----:B------:R-:W-:Y:S01]  /*16a0*/  VOTEU.ALL UP0, P3 ;  /* 0x0000000000ff7886 */ /* 0x000fe20001800000 */
[----:B------:R-:W-:Y:S01]  /*16b0*/  UMOV UR4, 0x1 ;  /* 0x0000000100047882 */ /* 0x000fe20000000000 */
[----:B------:R-:W-:Y:S01]  /*16c0*/  VOTEU.ALL UP1, P3 ;  /* 0x0000000000ff7886 */ /* 0x000fe20001820000 */
[----:B------:R-:W-:Y:S02]  /*16d0*/  R2UR UR22, R2 ;  /* 0x00000000021672ca */ /* 0x000fe400000e0000 */
[----:B------:R-:W-:-:S04]  /*16e0*/  @!UP0 UIADD3 UR16, UPT, UPT, -UR4, 0x100000, URZ ;  /* 0x0010000004108890 */ /* 0x000fc8000fffe1ff */
[----:B------:R-:W-:Y:S02]  /*16f0*/  @!UP0 USHF.L.U32 UR17, UR16, 0xb, URZ ;  /* 0x0000000b10118899 */ /* 0x000fe400080006ff */
[----:B------:R-:W-:Y:S02]  /*1700*/  @!UP0 USHF.L.U32 UR16, UR16, 0x1, URZ ;  /* 0x0000000110108899 */ /* 0x000fe400080006ff */
[----:B------:R-:W-:-:S04]  /*1710*/  @!UP0 UIADD3 UR4, UPT, UPT, -UR4, 0x100000, URZ ;  /* 0x0010000004048890 */ /* 0x000fc8000fffe1ff */
[----:B------:R-:W-:Y:S02]  /*1720*/  @!UP0 USHF.L.U32 UR5, UR4, 0xb, URZ ;  /* 0x0000000b04058899 */ /* 0x000fe400080006ff */
[----:B------:R-:W-:Y:S01]  /*1730*/  @!UP0 USHF.L.U32 UR4, UR4, 0x1, URZ ;  /* 0x0000000104048899 */ /* 0x000fe200080006ff */
[----:B------:R-:W-:Y:S01]  /*1740*/  VOTEU.ALL UP0, P3 ;  /* 0x0000000000ff7886 */ /* 0x000fe20001800000 */
[----:B------:R-:W1:Y:S04]  /*1750*/  FENCE.VIEW.ASYNC.S ;  /* 0x00000000000073c6 */ /* 0x000e680000000000 */
[----:B-1----:R1:W2:Y:S06]  /*1760*/  @!UP0 SYNCS.EXCH.64 URZ, [UR8+0x4000], UR16 ;  /* 0x0040001008ff85b2 */ /* 0x0022ac0008000100 */
[----:B------:R1:W4:Y:S01]  /*1770*/  @!UP1 SYNCS.EXCH.64 URZ, [UR8+0x4010], UR4 ;  /* 0x0040100408ff95b2 */ /* 0x0003220008000100 */
[----:B------:R-:W-:Y:S05]  /*1780*/  @!P0 BRA `(.L_x_54) ;  /* 0x0000000400b88947 */ /* 0x000fea0003800000 */
[----:B--2-4-:R-:W-:Y:S01]  /*1790*/  BAR.SYNC.DEFER_BLOCKING 0x0 ;  /* 0x0000000000007b1d */ /* 0x014fe20000010000 */
[----:B------:R-:W-:Y:S01]  /*17a0*/  @!P3 IMAD.MOV.U32 R2, RZ, RZ, 0x4000 ;  /* 0x00004000ff02b424 */ /* 0x000fe200078e00ff */
[----:B------:R-:W-:Y:S02]  /*17b0*/  ELECT P1, URZ, PT ;  /* 0x0000000000ff782f */ /* 0x000fe40003820000 */
[----:B------:R-:W-:Y:S02]  /*17c0*/  ELECT P0, URZ, PT ;  /* 0x0000000000ff782f */ /* 0x000fe40003800000 */
[C---:B------:R-:W-:Y:S01]  /*17d0*/  ISETP.LT.U32.AND P1, PT, R68.reuse, 0x20, P1 ;  /* 0x000000204400780c */ /* 0x040fe20000f21070 */
[----:B------:R-:W-:Y:S01]  /*17e0*/  UIADD3 UR24, UPT, UPT, UR8, 0x2000, URZ ;  /* 0x0000200008187890 */ /* 0x000fe2000fffe0ff */
[----:B------:R-:W-:Y:S01]  /*17f0*/  ISETP.LT.U32.AND P0, PT, R68, 0x20, P0 ;  /* 0x000000204400780c */ /* 0x000fe20000701070 */
[----:B-1----:R-:W-:Y:S02]  /*1800*/  USHF.R.U32.HI UR4, URZ, 0x4, UR8 ;  /* 0x00000004ff047899 */ /* 0x002fe40008011608 */
[----:B------:R-:W-:-:S02]  /*1810*/  USHF.R.U32.HI UR6, URZ, 0x4, UR24 ;  /* 0x00000004ff067899 */ /* 0x000fc40008011618 */
[----:B------:R-:W-:Y:S02]  /*1820*/  USGXT.U32 UR4, UR4, 0xe ;  /* 0x0000000e0404789a */ /* 0x000fe40008000000 */
[----:B------:R-:W-:Y:S01]  /*1830*/  USGXT.U32 UR6, UR6, 0xe ;  /* 0x0000000e0606789a */ /* 0x000fe20008000000 */
[----:B------:R-:W-:Y:S01]  /*1840*/  UMOV UR20, 0xfffffffe ;  /* 0xfffffffe00147882 */ /* 0x000fe20000000000 */
[----:B------:R-:W-:Y:S02]  /*1850*/  UMOV UR21, 0x7fffbfdf ;  /* 0x7fffbfdf00157882 */ /* 0x000fe40000000000 */
[----:B------:R-:W-:Y:S01]  /*1860*/  VOTEU.ANY UP0, P1 ;  /* 0x0000000000ff7886 */ /* 0x000fe20000800100 */
[----:B------:R-:W-:Y:S01]  /*1870*/  VOTEU.ANY UP2, P1 ;  /* 0x0000000000ff7886 */ /* 0x000fe20000840100 */
[----:B------:R-:W-:Y:S01]  /*1880*/  VOTEU.ANY UP1, P0 ;  /* 0x0000000000ff7886 */ /* 0x000fe20000020100 */
[----:B------:R-:W-:Y:S01]  /*1890*/  VOTEU.ANY UP3, P0 ;  /* 0x0000000000ff7886 */ /* 0x000fe20000060100 */
[----:B------:R-:W-:Y:S01]  /*18a0*/  UMOV UR5, URZ ;  /* 0x000000ff00057c82 */ /* 0x000fe20008000000 */
[----:B------:R1:W-:Y:S01]  /*18b0*/  @!P3 SYNCS.ARRIVE.TRANS64 RZ, [UR8+0x4000], R2 ;  /* 0x00400002ffffb9a7 */ /* 0x0003e20008000008 */
[----:B------:R2:W-:Y:S06]  /*18c0*/  MEMBAR.ALL.CTA ;  /* 0x0000000000007992 */ /* 0x0005ec0000008000 */
[----:B--2---:R-:W2:Y:S01]  /*18d0*/  FENCE.VIEW.ASYNC.S ;  /* 0x00000000000073c6 */ /* 0x004ea20000000000 */
[----:B------:R-:W-:Y:S01]  /*18e0*/  @UP0 UIADD3 UR9, UPT, UPT, UR8, 0x4000, URZ ;  /* 0x0000400008090890 */ /* 0x000fe2000fffe0ff */
[----:B------:R-:W-:Y:S01]  /*18f0*/  @UP0 UMOV UR10, URZ ;  /* 0x000000ff000a0c82 */ /* 0x000fe20008000000 */
[----:B------:R-:W-:Y:S01]  /*1900*/  @UP1 UIADD3 UR25, UPT, UPT, UR8, 0x4000, URZ ;  /* 0x0000400008191890 */ /* 0x000fe2000fffe0ff */
[----:B------:R-:W-:Y:S01]  /*1910*/  @UP1 UMOV UR26, URZ ;  /* 0x000000ff001a1c82 */ /* 0x000fe20008000000 */
[----:B------:R-:W-:Y:S01]  /*1920*/  UMOV UR7, URZ ;  /* 0x000000ff00077c82 */ /* 0x000fe20008000000 */
[----:B------:R-:W-:-:S02]  /*1930*/  UIADD3.64 UR18, UPT, UPT, UR4, -UR20, URZ ;  /* 0x8000001404127297 */ /* 0x000fc4000fffe0ff */
[----:B------:R-:W-:Y:S02]  /*1940*/  UIADD3.64 UR20, UPT, UPT, UR6, -UR20, URZ ;  /* 0x8000001406147297 */ /* 0x000fe4000fffe0ff */
[----:B------:R-:W-:Y:S01]  /*1950*/  UISETP.NE.U32.AND UP0, UPT, UR22, URZ, UPT ;  /* 0x000000ff1600728c */ /* 0x000fe2000bf05070 */
[----:B------:R-:W-:Y:S01]  /*1960*/  UMOV UR16, UR4 ;  /* 0x0000000400107c82 */ /* 0x000fe20008000000 */
[----:B------:R-:W-:Y:S01]  /*1970*/  UMOV UR17, 0x80004020 ;  /* 0x8000402000117882 */ /* 0x000fe20000000000 */
[----:B------:R-:W-:Y:S01]  /*1980*/  UMOV UR7, 0x80004020 ;  /* 0x8000402000077882 */ /* 0x000fe20000000000 */
[----:B--2---:R-:W-:Y:S06]  /*1990*/  BAR.SYNC.DEFER_BLOCKING 0x0 ;  /* 0x0000000000007b1d */ /* 0x004fec0000010000 */
[----:B------:R1:W-:Y:S02]  /*19a0*/  @UP2 UTMALDG.2D [UR8], [UR12] ;  /* 0x000000080c0025b4 */ /* 0x0003e40008008000 */
[----:B------:R-:W-:Y:S06]  /*19b0*/  BAR.SYNC.DEFER_BLOCKING 0x0 ;  /* 0x0000000000007b1d */ /* 0x000fec0000010000 */
[----:B------:R1:W-:Y:S02]  /*19c0*/  @UP3 UTMALDG.2D [UR24], [UR14] ;  /* 0x000000180e0035b4 */ /* 0x0003e40008008000 */
[----:B------:R-:W-:Y:S06]  /*19d0*/  BAR.SYNC.DEFER_BLOCKING 0x0 ;  /* 0x0000000000007b1d */ /* 0x000fec0000010000 */
[----:B------:R-:W2:Y:S02]  /*19e0*/  SYNCS.PHASECHK.TRANS64.TRYWAIT P0, [UR8+0x4000], RZ ;  /* 0x004000ffff0075a7 */ /* 0x000ea40008001108 */
[----:B-12---:R-:W-:Y:S05]  /*19f0*/  @!P0 BRA `(.L_x_55) ;  /* 0x0000000800f08947 */ /* 0x006fea0003800000 */
.L_x_67:
[----:B------:R-:W-:Y:S05]  /*1a00*/  BRA.U UP0, `(.L_x_56) ;  /* 0x00000001001c7547 */ /* 0x000fea000b800000 */
[----:B------:R-:W-:Y:S01]  /*1a10*/  UMOV UR4, 0x0 ;  /* 0x0000000000047882 */ /* 0x000fe20000000000 */
[----:B------:R-:W-:Y:S01]  /*1a20*/  UMOV UR5, 0x8200010 ;  /* 0x0820001000057882 */ /* 0x000fe20000000000 */
[----:B------:R-:W-:Y:S01]  /*1a30*/  UMOV UR24, 0x0 ;  /* 0x0000000000187882 */ /* 0x000fe20000000000 */
[----:B------:R-:W-:Y:S01]  /*1a40*/  UMOV UR25, 0x8200010 ;  /* 0x0820001000197882 */ /* 0x000fe20000000000 */
[----:B------:R1:W-:Y:S01]  /*1a50*/  UTCQMMA gdesc[UR16], gdesc[UR6], tmem[UR29], tmem[UR4], idesc[UR5], !UPT ;  /* 0x00ff0406100075ea */ /* 0x0003e2000f80031d */
[----:B------:R1:W-:Y:S01]  /*1a60*/  UTCQMMA gdesc[UR18], gdesc[UR20], tmem[UR29], tmem[UR24], idesc[UR25], UPT ;  /* 0x00ff1814120075ea */ /* 0x0003e2000b80031d */
[----:B------:R-:W-:Y:S02]  /*1a70*/  NOP ;  /* 0x0000000000007918 */ /* 0x000fe40000000000 */
.L_x_56:
[----:B------:R-:W-:Y:S01]  /*1a80*/  ELECT P0, URZ, PT ;  /* 0x0000000000ff782f */ /* 0x000fe20003800000 */
[----:B-1----:R-:W-:-:S03]  /*1a90*/  UIADD3 UR4, UPT, UPT, UR8, 0x4010, URZ ;  /* 0x0000401008047890 */ /* 0x002fc6000fffe0ff */
[----:B------:R-:W-:Y:S01]  /*1aa0*/  ISETP.LT.U32.AND P0, PT, R68, 0x20, P0 ;  /* 0x000000204400780c */ /* 0x000fe20000701070 */
[----:B------:R-:W-:-:S12]  /*1ab0*/  UMOV UR5, URZ ;  /* 0x000000ff00057c82 */ /* 0x000fd80008000000 */
[----:B------:R-:W-:Y:S01]  /*1ac0*/  VOTEU.ANY UP0, P0 ;  /* 0x0000000000ff7886 */ /* 0x000fe20000000100 */
[----:B------:R-:W-:Y:S01]  /*1ad0*/  VOTEU.ANY UP1, P0 ;  /* 0x0000000000ff7886 */ /* 0x000fe20000020100 */
[----:B------:R-:W-:-:S03]  /*1ae0*/  ISETP.GE.U32.AND P0, PT, R10, 0x41, PT ;  /* 0x000000410a00780c */ /* 0x000fc60003f06070 */
[----:B------:R-:W-:Y:S02]  /*1af0*/  @UP0 UMOV UR9, UR4 ;  /* 0x0000000400090c82 */ /* 0x000fe40008000000 */
[----:B------:R1:W-:Y:S01]  /*1b00*/  @UP1 UTCBAR [UR9], URZ ;  /* 0x000000ff090013e9 */ /* 0x0003e200080000ff */
[----:B------:R-:W-:Y:S06]  /*1b10*/  BAR.SYNC.DEFER_BLOCKING 0x0 ;  /* 0x0000000000007b1d */ /* 0x000fec0000010000 */
[----:B------:R-:W2:Y:S02]  /*1b20*/  SYNCS.PHASECHK.TRANS64.TRYWAIT P1, [UR8+0x4010], RZ ;  /* 0x004010ffff0075a7 */ /* 0x000ea40008021108 */
[----:B-12---:R-:W-:Y:S05]  /*1b30*/  @!P1 BRA `(.L_x_57) ;  /* 0x0000000800ac9947 */ /* 0x006fea0003800000 */
.L_x_68:
[----:B------:R-:W-:Y:S05]  /*1b40*/  @!P0 BRA `(.L_x_54) ;  /* 0x0000000000c88947 */ /* 0x000fea0003800000 */
[----:B------:R-:W-:Y:S01]  /*1b50*/  IMAD.MOV.U32 R2, RZ, RZ, 0x1 ;  /* 0x00000001ff027424 */ /* 0x000fe200078e00ff */
[----:B------:R-:W1:Y:S01]  /*1b60*/  LDCU UR32, c[0x0][0x3a0] ;  /* 0x00007400ff2077ac */ /* 0x000e620008000800 */
[----:B------:R-:W-:-:S05]  /*1b70*/  UMOV UR10, 0x40 ;  /* 0x00000040000a7882 */ /* 0x000fca0000000000 */
.L_x_61:
[----:B------:R-:W-:Y:S01]  /*1b80*/  BAR.SYNC.DEFER_BLOCKING 0x0 ;  /* 0x0000000000007b1d */ /* 0x000fe20000010000 */
[----:B------:R-:W-:Y:S01]  /*1b90*/  @!P3 IMAD.MOV.U32 R3, RZ, RZ, 0x4000 ;  /* 0x00004000ff03b424 */ /* 0x000fe200078e00ff */
[----:B------:R-:W-:Y:S02]  /*1ba0*/  ELECT P1, URZ, PT ;  /* 0x0000000000ff782f */ /* 0x000fe40003820000 */
[----:B------:R-:W-:Y:S02]  /*1bb0*/  ELECT P0, URZ, PT ;  /* 0x0000000000ff782f */ /* 0x000fe40003800000 */
[C---:B------:R-:W-:Y:S01]  /*1bc0*/  ISETP.LT.U32.AND P1, PT, R68.reuse, 0x20, P1 ;  /* 0x000000204400780c */ /* 0x040fe20000f21070 */
[----:B------:R-:W-:Y:S01]  /*1bd0*/  UMOV UR26, UR10 ;  /* 0x0000000a001a7c82 */ /* 0x000fe20008000000 */
[----:B------:R-:W-:-:S11]  /*1be0*/  ISETP.LT.U32.AND P0, PT, R68, 0x20, P0 ;  /* 0x000000204400780c */ /* 0x000fd60000701070 */
[----:B------:R-:W-:Y:S02]  /*1bf0*/  VOTEU.ANY UP0, P1 ;  /* 0x0000000000ff7886 */ /* 0x000fe40000800100 */
[----:B------:R-:W-:Y:S01]  /*1c00*/  VOTEU.ANY UP1, P0 ;  /* 0x0000000000ff7886 */ /* 0x000fe20000020100 */
[----:B--2---:R2:W-:Y:S01]  /*1c10*/  @!P3 SYNCS.ARRIVE.TRANS64 RZ, [UR8+0x4000], R3 ;  /* 0x00400003ffffb9a7 */ /* 0x0045e20008000008 */
[----:B------:R4:W-:Y:S06]  /*1c20*/  MEMBAR.ALL.CTA ;  /* 0x0000000000007992 */ /* 0x0009ec0000008000 */
[----:B----4-:R-:W4:Y:S01]  /*1c30*/  FENCE.VIEW.ASYNC.S ;  /* 0x00000000000073c6 */ /* 0x010f220000000000 */
[----:B------:R-:W-:Y:S01]  /*1c40*/  @UP0 UIADD3 UR9, UPT, UPT, UR8, 0x4000, URZ ;  /* 0x0000400008090890 */ /* 0x000fe2000fffe0ff */
[----:B----4-:R-:W-:Y:S01]  /*1c50*/  VOTEU.ANY UP0, P1 ;  /* 0x0000000000ff7886 */ /* 0x010fe20000800100 */
[----:B------:R-:W-:-:S02]  /*1c60*/  @UP1 UIADD3 UR24, UPT, UPT, UR8, 0x2000, URZ ;  /* 0x0000200008181890 */ /* 0x000fc4000fffe0ff */
[----:B------:R-:W-:Y:S01]  /*1c70*/  @UP1 UIADD3 UR25, UPT, UPT, UR8, 0x4000, URZ ;  /* 0x0000400008191890 */ /* 0x000fe2000fffe0ff */
[----:B--2---:R-:W-:Y:S01]  /*1c80*/  IMAD.U32 R3, R2, -0x80000000, RZ ;  /* 0x8000000002037824 */ /* 0x004fe200078e00ff */
[----:B------:R-:W-:Y:S01]  /*1c90*/  VOTEU.ANY UP1, P0 ;  /* 0x0000000000ff7886 */ /* 0x000fe20000020100 */
[----:B------:R-:W-:Y:S06]  /*1ca0*/  BAR.SYNC.DEFER_BLOCKING 0x0 ;  /* 0x0000000000007b1d */ /* 0x000fec0000010000 */
[----:B------:R2:W-:Y:S01]  /*1cb0*/  @UP0 UTMALDG.2D [UR8], [UR12] ;  /* 0x000000080c0005b4 */ /* 0x0005e20008008000 */
[----:B------:R-:W-:Y:S01]  /*1cc0*/  UISETP.NE.U32.AND UP0, UPT, UR22, URZ, UPT ;  /* 0x000000ff1600728c */ /* 0x000fe2000bf05070 */
[----:B------:R-:W-:Y:S06]  /*1cd0*/  BAR.SYNC.DEFER_BLOCKING 0x0 ;  /* 0x0000000000007b1d */ /* 0x000fec0000010000 */
[----:B------:R2:W-:Y:S02]  /*1ce0*/  @UP1 UTMALDG.2D [UR24], [UR14] ;  /* 0x000000180e0015b4 */ /* 0x0005e40008008000 */
[----:B------:R-:W-:Y:S06]  /*1cf0*/  BAR.SYNC.DEFER_BLOCKING 0x0 ;  /* 0x0000000000007b1d */ /* 0x000fec0000010000 */
[----:B------:R-:W4:Y:S02]  /*1d00*/  SYNCS.PHASECHK.TRANS64.TRYWAIT P0, [UR8+0x4000], R3 ;  /* 0x00400003ff0075a7 */ /* 0x000f240008001108 */
[----:B--2-4-:R-:W-:Y:S05]  /*1d10*/  @!P0 BRA `(.L_x_58) ;  /* 0x0000000800408947 */ /* 0x014fea0003800000 */
.L_x_69:
[----:B------:R-:W-:Y:S05]  /*1d20*/  BRA.U UP0, `(.L_x_59) ;  /* 0x00000001001c7547 */ /* 0x000fea000b800000 */
[----:B------:R-:W-:Y:S01]  /*1d30*/  UMOV UR24, 0x0 ;  /* 0x0000000000187882 */ /* 0x000fe20000000000 */
[----:B------:R-:W-:Y:S01]  /*1d40*/  UMOV UR25, 0x8200010 ;  /* 0x0820001000197882 */ /* 0x000fe20000000000 */
[----:B------:R-:W-:Y:S01]  /*1d50*/  UMOV UR30, 0x0 ;  /* 0x00000000001e7882 */ /* 0x000fe20000000000 */
[----:B------:R-:W-:Y:S01]  /*1d60*/  UMOV UR31, 0x8200010 ;  /* 0x08200010001f7882 */ /* 0x000fe20000000000 */
[----:B------:R2:W-:Y:S01]  /*1d70*/  UTCQMMA gdesc[UR16], gdesc[UR6], tmem[UR29], tmem[UR24], idesc[UR25], UPT ;  /* 0x00ff1806100075ea */ /* 0x0005e2000b80031d */
[----:B------:R2:W-:Y:S01]  /*1d80*/  UTCQMMA gdesc[UR18], gdesc[UR20], tmem[UR29], tmem[UR30], idesc[UR31], UPT ;  /* 0x00ff1e14120075ea */ /* 0x0005e2000b80031d */
[----:B------:R-:W-:Y:S02]  /*1d90*/  NOP ;  /* 0x0000000000007918 */ /* 0x000fe40000000000 */
.L_x_59:
[----:B------:R-:W-:-:S04]  /*1da0*/  ELECT P0, URZ, PT ;  /* 0x0000000000ff782f */ /* 0x000fc80003800000 */
[----:B------:R-:W-:-:S13]  /*1db0*/  ISETP.LT.U32.AND P0, PT, R68, 0x20, P0 ;  /* 0x000000204400780c */ /* 0x000fda0000701070 */
[----:B------:R-:W-:Y:S01]  /*1dc0*/  VOTEU.ANY UP0, P0 ;  /* 0x0000000000ff7886 */ /* 0x000fe20000000100 */
[----:B------:R-:W-:-:S04]  /*1dd0*/  VOTEU.ANY UP1, P0 ;  /* 0x0000000000ff7886 */ /* 0x000fc80000020100 */
[----:B------:R-:W-:Y:S02]  /*1de0*/  @UP0 UMOV UR9, UR4 ;  /* 0x0000000400090c82 */ /* 0x000fe40008000000 */
[----:B------:R4:W-:Y:S01]  /*1df0*/  @UP1 UTCBAR [UR9], URZ ;  /* 0x000000ff090013e9 */ /* 0x0009e200080000ff */
[----:B------:R-:W-:Y:S06]  /*1e00*/  BAR.SYNC.DEFER_BLOCKING 0x0 ;  /* 0x0000000000007b1d */ /* 0x000fec0000010000 */
[----:B------:R-:W5:Y:S02]  /*1e10*/  SYNCS.PHASECHK.TRANS64.TRYWAIT P0, [UR8+0x4010], R3 ;  /* 0x00401003ff0075a7 */ /* 0x000f640008001108 */
[----:B----45:R-:W-:Y:S05]  /*1e20*/  @!P0 BRA `(.L_x_60) ;  /* 0x0000000800088947 */ /* 0x030fea0003800000 */
.L_x_70:
[----:B------:R-:W-:Y:S01]  /*1e30*/  UIADD3 UR10, UPT, UPT, UR10, 0x40, URZ ;  /* 0x000000400a0a7890 */ /* 0x000fe2000fffe0ff */
[----:B------:R-:W-:-:S03]  /*1e40*/  LOP3.LUT R2, R2, 0x1, RZ, 0x3c, !PT ;  /* 0x0000000102027812 */ /* 0x000fc600078e3cff */
[----:B-1----:R-:W-:-:S09]  /*1e50*/  UISETP.GE.AND UP0, UPT, UR10, UR32, UPT ;  /* 0x000000200a00728c */ /* 0x002fd2000bf06270 */
[----:B------:R-:W-:Y:S05]  /*1e60*/  BRA.U !UP0, `(.L_x_61) ;  /* 0xfffffffd08447547 */ /* 0x000fea000b83ffff */
.L_x_54:
[----:B--2-4-:R-:W-:Y:S06]  /*1e70*/  BAR.SYNC.DEFER_BLOCKING 0x0 ;  /* 0x0000000000007b1d */ /* 0x014fec0000010000 */
[----:B------:R-:W-:Y:S04]  /*1e80*/  BSSY.RECONVERGENT B4, `(.L_x_62) ;  /* 0x0000004000047945 */ /* 0x000fe80003800200 */
[----:B------:R-:W-:Y:S05]  /*1e90*/  @P3 BRA `(.L_x_63) ;  /* 0x0000000000083947 */ /* 0x000fea0003800000 */
[----:B------:R-:W2:Y:S02]  /*1ea0*/  SYNCS.CCTL.IV [UR8+0x4000] ;  /* 0x00400000ff0079b1 */ /* 0x000ea40008000008 */
[----:B--2---:R-:W2:Y:S02]  /*1eb0*/  SYNCS.CCTL.IV [UR8+0x4010] ;  /* 0x00401000ff0079b1 */ /* 0x004ea40008000008 */
.L_x_63:
[----:B-1----:R-:W-:Y:S05]  /*1ec0*/  BSYNC.RECONVERGENT B4 ;  /* 0x0000000000047941 */ /* 0x002fea0003800200 */
.L_x_62:
[----:B------:R-:W-:Y:S01]  /*1ed0*/  USHF.L.U32 UR4, UR22, 0x15, URZ ;  /* 0x0000001516047899 */ /* 0x000fe200080006ff */
[C---:B------:R-:W-:Y:S01]  /*1ee0*/  IMAD.SHL.U32 R2, R0.reuse, 0x10, RZ ;  /* 0x0000001000027824 */ /* 0x040fe200078e00ff */
[----:B------:R-:W-:Y:S01]  /*1ef0*/  USHF.L.U32 UR22, UR22, 0x4, URZ ;  /* 0x0000000416167899 */ /* 0x000fe200080006ff */
[----:B------:R-:W-:Y:S01]  /*1f00*/  SHF.R.U32.HI R3, RZ, 0x1, R0 ;  /* 0x00000001ff037819 */ /* 0x000fe20000011600 */
[----:B------:R-:W-:Y:S01]  /*1f10*/  ULOP3.LUT UR4, UR4, 0x600000, URZ, 0xc0, !UPT ;  /* 0x0060000004047892 */ /* 0x000fe2000f8ec0ff */
[----:B------:R-:W-:Y:S01]  /*1f20*/  IMAD.SHL.U32 R0, R0, 0x80, RZ ;  /* 0x0000008000007824 */ /* 0x000fe200078e00ff */
[----:B------:R-:W-:Y:S01]  /*1f30*/  ULOP3.LUT UR22, UR22, 0x40, URZ, 0xc0, !UPT ;  /* 0x0000004016167892 */ /* 0x000fe2000f8ec0ff */
[----:B------:R-:W-:Y:S02]  /*1f40*/  LOP3.LUT R2, R2, 0x70, RZ, 0xc0, !PT ;  /* 0x0000007002027812 */ /* 0x000fe400078ec0ff */
[----:B------:R-:W-:Y:S01]  /*1f50*/  ELECT P0, URZ, PT ;  /* 0x0000000000ff782f */ /* 0x000fe20003800000 */
[----:B------:R-:W-:Y:S01]  /*1f60*/  UIADD3 UR4, UPT, UPT, UR22, UR4, UR29 ;  /* 0x0000000416047290 */ /* 0x000fe2000fffe01d */
[----:B------:R-:W-:Y:S01]  /*1f70*/  LOP3.LUT R3, R2, 0x40, R3, 0x78, !PT ;  /* 0x0000004002037812 */ /* 0x000fe200078e7803 */
[----:B------:R-:W-:Y:S01]  /*1f80*/  UMOV UR9, UR27 ;  /* 0x0000001b00097c82 */ /* 0x000fe20008000000 */
[----:B------:R-:W-:Y:S01]  /*1f90*/  ISETP.LT.U32.AND P0, PT, R68, 0x20, P0 ;  /* 0x000000204400780c */ /* 0x000fe20000701070 */
[----:B------:R-:W-:Y:S01]  /*1fa0*/  UMOV UR10, UR11 ;  /* 0x0000000b000a7c82 */ /* 0x000fe20008000000 */
[----:B------:R-:W-:-:S04]  /*1fb0*/  LOP3.LUT R0, R3, 0x3f80, R0, 0xf8, !PT ;  /* 0x00003f8003007812 */ /* 0x000fc800078ef800 */
[----:B---3--:R-:W1:Y:S01]  /*1fc0*/  LDTM.x64 R4, tmem[UR4] ;  /* 0x00000004000479ee */ /* 0x008e620008340000 */
[C---:B------:R-:W-:Y:S01]  /*1fd0*/  LOP3.LUT R2, R0.reuse, 0x10, RZ, 0x3c, !PT ;  /* 0x0000001000027812 */ /* 0x040fe200078e3cff */
[----:B------:R-:W-:Y:S01]  /*1fe0*/  NOP ;  /* 0x0000000000007918 */ /* 0x000fe20000000000 */
[----:B------:R-:W-:-:S04]  /*1ff0*/  LOP3.LUT R3, R0, 0x20, RZ, 0x3c, !PT ;  /* 0x0000002000037812 */ /* 0x000fc800078e3cff */
[----:B-1----:R-:W-:Y:S01]  /*2000*/  VOTEU.ANY UP0, P0 ;  /* 0x0000000000ff7886 */ /* 0x002fe20000000100 */
[----:B------:R-:W-:-:S04]  /*2010*/  VOTEU.ANY UP1, P0 ;  /* 0x0000000000ff7886 */ /* 0x000fc80000020100 */
[----:B------:R-:W-:Y:S01]  /*2020*/  @UP0 UMOV UR4, UR23 ;  /* 0x0000001700040c82 */ /* 0x000fe20008000000 */
[----:B------:R-:W-:Y:S01]  /*2030*/  @UP0 UMOV UR5, UR28 ;  /* 0x0000001c00050c82 */ /* 0x000fe20008000000 */
[----:B------:R-:W-:Y:S02]  /*2040*/  F2FP.SATFINITE.E4M3.F32.PACK_AB_MERGE_C R6, R7, R6, RZ ;  /* 0x000000060706723e */ /* 0x000fe400048070ff */
[----:B------:R-:W-:Y:S02]  /*2050*/  F2FP.SATFINITE.E4M3.F32.PACK_AB_MERGE_C R10, R11, R10, RZ ;  /* 0x0000000a0b0a723e */ /* 0x000fe400048070ff */
[----:B------:R-:W-:Y:S02]  /*2060*/  F2FP.SATFINITE.E4M3.F32.PACK_AB_MERGE_C R14, R15, R14, RZ ;  /* 0x0000000e0f0e723e */ /* 0x000fe400048070ff */
[----:B------:R-:W-:Y:S02]  /*2070*/  F2FP.SATFINITE.E4M3.F32.PACK_AB_MERGE_C R7, R19, R18, RZ ;  /* 0x000000121307723e */ /* 0x000fe400048070ff */
[----:B------:R-:W-:-:S02]  /*2080*/  F2FP.SATFINITE.E4M3.F32.PACK_AB_MERGE_C R22, R23, R22, RZ ;  /* 0x000000161716723e */ /* 0x000fc400048070ff */
[----:B------:R-:W-:Y:S02]  /*2090*/  F2FP.SATFINITE.E4M3.F32.PACK_AB_MERGE_C R26, R27, R26, RZ ;  /* 0x0000001a1b1a723e */ /* 0x000fe400048070ff */
        /* <DEDUP_REMOVED lines=10> */
[----:B------:R-:W-:-:S02]  /*2140*/  F2FP.SATFINITE.E4M3.F32.PACK_AB_MERGE_C R4, R5, R4, R6 ;  /* 0x000000040504723e */ /* 0x000fc40004807006 */
[----:B------:R-:W-:Y:S02]  /*2150*/  F2FP.SATFINITE.E4M3.F32.PACK_AB_MERGE_C R5, R9, R8, R10 ;  /* 0x000000080905723e */ /* 0x000fe4000480700a */
[----:B------:R-:W-:Y:S02]  /*2160*/  F2FP.SATFINITE.E4M3.F32.PACK_AB_MERGE_C R6, R13, R12, R14 ;  /* 0x0000000c0d06723e */ /* 0x000fe4000480700e */
[----:B------:R-:W-:Y:S02]  /*2170*/  F2FP.SATFINITE.E4M3.F32.PACK_AB_MERGE_C R7, R17, R16, R7 ;  /* 0x000000101107723e */ /* 0x000fe40004807007 */
[----:B------:R-:W-:Y:S02]  /*2180*/  F2FP.SATFINITE.E4M3.F32.PACK_AB_MERGE_C R20, R21, R20, R22 ;  /* 0x000000141514723e */ /* 0x000fe40004807016 */
[----:B------:R-:W-:Y:S01]  /*2190*/  F2FP.SATFINITE.E4M3.F32.PACK_AB_MERGE_C R21, R25, R24, R26 ;  /* 0x000000181915723e */ /* 0x000fe2000480701a */
[----:B--2---:R1:W-:Y:S01]  /*21a0*/  STS.128 [R0+UR8], R4 ;  /* 0x0000000400007988 */ /* 0x0043e20008000c08 */
[----:B------:R-:W-:-:S02]  /*21b0*/  F2FP.SATFINITE.E4M3.F32.PACK_AB_MERGE_C R22, R29, R28, R30 ;  /* 0x0000001c1d16723e */ /* 0x000fc4000480701e */
[----:B------:R-:W-:Y:S02]  /*21c0*/  F2FP.SATFINITE.E4M3.F32.PACK_AB_MERGE_C R23, R33, R32, R34 ;  /* 0x000000202117723e */ /* 0x000fe40004807022 */
[----:B------:R-:W-:Y:S02]  /*21d0*/  F2FP.SATFINITE.E4M3.F32.PACK_AB_MERGE_C R36, R37, R36, R38 ;  /* 0x000000242524723e */ /* 0x000fe40004807026 */
[----:B------:R-:W-:Y:S01]  /*21e0*/  F2FP.SATFINITE.E4M3.F32.PACK_AB_MERGE_C R37, R41, R40, R42 ;  /* 0x000000282925723e */ /* 0x000fe2000480702a */
[----:B------:R1:W-:Y:S01]  /*21f0*/  STS.128 [R2+UR8], R20 ;  /* 0x0000001402007988 */ /* 0x0003e20008000c08 */
[----:B------:R-:W-:Y:S02]  /*2200*/  F2FP.SATFINITE.E4M3.F32.PACK_AB_MERGE_C R38, R45, R44, R46 ;  /* 0x0000002c2d26723e */ /* 0x000fe4000480702e */
[----:B------:R-:W-:Y:S02]  /*2210*/  F2FP.SATFINITE.E4M3.F32.PACK_AB_MERGE_C R39, R49, R48, R50 ;  /* 0x000000303127723e */ /* 0x000fe40004807032 */
[----:B------:R-:W-:-:S02]  /*2220*/  F2FP.SATFINITE.E4M3.F32.PACK_AB_MERGE_C R52, R53, R52, R54 ;  /* 0x000000343534723e */ /* 0x000fc40004807036 */
[----:B------:R-:W-:Y:S01]  /*2230*/  F2FP.SATFINITE.E4M3.F32.PACK_AB_MERGE_C R53, R57, R56, R58 ;  /* 0x000000383935723e */ /* 0x000fe2000480703a */
[----:B------:R1:W-:Y:S01]  /*2240*/  STS.128 [R3+UR8], R36 ;  /* 0x0000002403007988 */ /* 0x0003e20008000c08 */
[----:B------:R-:W-:Y:S02]  /*2250*/  F2FP.SATFINITE.E4M3.F32.PACK_AB_MERGE_C R54, R61, R60, R62 ;  /* 0x0000003c3d36723e */ /* 0x000fe4000480703e */
[----:B------:R-:W-:Y:S02]  /*2260*/  F2FP.SATFINITE.E4M3.F32.PACK_AB_MERGE_C R55, R65, R64, R66 ;  /* 0x000000404137723e */ /* 0x000fe40004807042 */
[----:B------:R-:W-:-:S05]  /*2270*/  LOP3.LUT R8, R0, 0x30, RZ, 0x3c, !PT ;  /* 0x0000003000087812 */ /* 0x000fca00078e3cff */
[----:B------:R1:W-:Y:S01]  /*2280*/  STS.128 [R8+UR8], R52 ;  /* 0x0000003408007988 */ /* 0x0003e20008000c08 */
[----:B------:R2:W-:Y:S06]  /*2290*/  MEMBAR.ALL.CTA ;  /* 0x0000000000007992 */ /* 0x0005ec0000008000 */
[----:B--2---:R-:W2:Y:S02]  /*22a0*/  FENCE.VIEW.ASYNC.S ;  /* 0x00000000000073c6 */ /* 0x004ea40000000000 */
[----:B--2---:R-:W-:Y:S06]  /*22b0*/  BAR.SYNC.DEFER_BLOCKING 0x0 ;  /* 0x0000000000007b1d */ /* 0x004fec0000010000 */
[----:B------:R1:W-:Y:S01]  /*22c0*/  @UP1 UTMASTG.2D [UR8], [UR4] ;  /* 0x00000008040013b5 */ /* 0x0003e20008008000 */
[----:B------:R0:W-:Y:S01]  /*22d0*/  UTMACMDFLUSH ;  /* 0x00000000000079b7 */ /* 0x0001e20000000000 */
[----:B------:R-:W-:-:S04]  /*22e0*/  DEPBAR.LE SB0, 0x0 ;  /* 0x000080000000791a */ /* 0x000fc80000000000 */
[----:B------:R-:W-:Y:S08]  /*22f0*/  BAR.SYNC.DEFER_BLOCKING 0x0 ;  /* 0x0000000000007b1d */ /* 0x000ff00000010000 */
[----:B------:R-:W-:Y:S06]  /*2300*/  BAR.SYNC.DEFER_BLOCKING 0x0 ;  /* 0x0000000000007b1d */ /* 0x000fec0000010000 */
[----:B-1----:R-:W-:Y:S05]  /*2310*/  @P2 BRA `(.L_x_64) ;  /* 0x0000000000a02947 */ /* 0x002fea0003800000 */
[----:B------:R-:W1:Y:S01]  /*2320*/  S2UR UR5, SR_CgaCtaId ;  /* 0x00000000000579c3 */ /* 0x000e620000008800 */
[----:B------:R-:W-:Y:S01]  /*2330*/  NOP ;  /* 0x0000000000007918 */ /* 0x000fe20000000000 */
[----:B------:R-:W-:Y:S01]  /*2340*/  UMOV UR4, 0x50 ;  /* 0x0000005000047882 */ /* 0x000fe20000000000 */
[----:B------:R-:W-:Y:S02]  /*2350*/  IMAD.U32 R0, RZ, RZ, UR29 ;  /* 0x0000001dff007e24 */ /* 0x000fe4000f8e00ff */
[----:B------:R-:W-:Y:S02]  /*2360*/  IMAD.MOV.U32 R3, RZ, RZ, 0xf ;  /* 0x0000000fff037424 */ /* 0x000fe400078e00ff */
[----:B------:R-:W-:Y:S01]  /*2370*/  IMAD.MOV.U32 R7, RZ, RZ, 0x1 ;  /* 0x00000001ff077424 */ /* 0x000fe200078e00ff */
[----:B------:R-:W-:-:S04]  /*2380*/  LOP3.LUT R0, R0, 0xffff, RZ, 0xc0, !PT ;  /* 0x0000ffff00007812 */ /* 0x000fc800078ec0ff */
[----:B------:R-:W-:-:S05]  /*2390*/  SHF.R.U32.HI R0, RZ, 0x5, R0 ;  /* 0x00000005ff007819 */ /* 0x000fca0000011600 */
[----:B------:R-:W-:Y:S01]  /*23a0*/  VIADD R2, R0, 0x10 ;  /* 0x0000001000027836 */ /* 0x000fe20000000000 */
[----:B------:R-:W-:Y:S01]  /*23b0*/  SHF.L.U32 R0, R3, R0, RZ ;  /* 0x0000000003007219 */ /* 0x000fe200000006ff */
[----:B-1----:R-:W-:-:S03]  /*23c0*/  ULEA UR6, UR5, UR4, 0x18 ;  /* 0x0000000405067291 */ /* 0x002fc6000f8ec0ff */
[----:B------:R-:W-:-:S04]  /*23d0*/  SHF.L.U32 R3, R7, R2, RZ ;  /* 0x0000000207037219 */ /* 0x000fc800000006ff */
[----:B------:R-:W-:Y:S02]  /*23e0*/  LOP3.LUT R0, R3, R0, RZ, 0xfc, !PT ;  /* 0x0000000003007212 */ /* 0x000fe400078efcff */
[----:B------:R-:W1:Y:S02]  /*23f0*/  LDS R5, [UR6] ;  /* 0x00000006ff057984 */ /* 0x000e640008000800 */
[C---:B------:R-:W-:Y:S02]  /*2400*/  LOP3.LUT R2, R0.reuse, 0xffff, RZ, 0xc0, !PT ;  /* 0x0000ffff00027812 */ /* 0x040fe400078ec0ff */
[----:B-1----:R-:W-:-:S04]  /*2410*/  LOP3.LUT R3, R0, 0xffff, R5, 0x80, !PT ;  /* 0x0000ffff00037812 */ /* 0x002fc800078e8005 */
[----:B------:R-:W-:-:S13]  /*2420*/  ISETP.NE.AND P0, PT, R3, R2, PT ;  /* 0x000000020300720c */ /* 0x000fda0003f05270 */
[----:B------:R-:W-:Y:S05]  /*2430*/  @P0 BRA `(.L_x_65) ;  /* 0x0000000000500947 */ /* 0x000fea0003800000 */
[----:B------:R-:W-:Y:S02]  /*2440*/  SHF.R.U32.HI R5, RZ, 0x10, R5 ;  /* 0x00000010ff057819 */ /* 0x000fe40000011605 */
[----:B------:R-:W-:-:S04]  /*2450*/  SHF.R.U32.HI R2, RZ, 0x10, R0 ;  /* 0x00000010ff027819 */ /* 0x000fc80000011600 */
[----:B------:R-:W-:-:S04]  /*2460*/  LOP3.LUT R5, R5, R2, RZ, 0xc0, !PT ;  /* 0x0000000205057212 */ /* 0x000fc800078ec0ff */
[----:B------:R-:W-:-:S13]  /*2470*/  ISETP.NE.AND P0, PT, R5, R2, PT ;  /* 0x000000020500720c */ /* 0x000fda0003f05270 */
[----:B------:R-:W-:Y:S05]  /*2480*/  @P0 BRA `(.L_x_66) ;  /* 0x0000000000300947 */ /* 0x000fea0003800000 */
[----:B------:R-:W-:Y:S01]  /*2490*/  R2UR UR4, R0 ;  /* 0x00000000000472ca */ /* 0x000fe200000e0000 */
[----:B------:R-:W-:Y:S01]  /*24a0*/  VOTEU.ANY UR5, UPT, PT ;  /* 0x0000000000057886 */ /* 0x000fe200038e0100 */
[----:B------:R-:W1:Y:S01]  /*24b0*/  S2R R0, SR_LANEID ;  /* 0x0000000000007919 */ /* 0x000e620000000000 */
[----:B------:R-:W-:-:S10]  /*24c0*/  UFLO.U32 UR5, UR5 ;  /* 0x00000005000572bd */ /* 0x000fd400080e0000 */
[----:B------:R-:W-:-:S06]  /*24d0*/  ULOP3.LUT UR4, URZ, UR4, URZ, 0x33, !UPT ;  /* 0x00000004ff047292 */ /* 0x000fcc000f8e33ff */
[----:B------:R-:W-:-:S04]  /*24e0*/  IMAD.U32 R2, RZ, RZ, UR4 ;  /* 0x00000004ff027e24 */ /* 0x000fc8000f8e00ff */
[----:B------:R-:W2:Y:S02]  /*24f0*/  REDUX UR7, R2 ;  /* 0x00000000020773c4 */ /* 0x000ea40000000000 */
[----:B------:R3:W-:Y:S01]  /*2500*/  UTCATOMSWS.AND URZ, UR4 ;  /* 0x0000000400ff79e3 */ /* 0x0007e20008000000 */
[----:B-1----:R-:W-:Y:S01]  /*2510*/  ISETP.EQ.U32.AND P0, PT, R0, UR5, PT ;  /* 0x0000000500007c0c */ /* 0x002fe2000bf02070 */
[----:B--2---:R-:W-:-:S12]  /*2520*/  IMAD.U32 R0, RZ, RZ, UR7 ;  /* 0x00000007ff007e24 */ /* 0x004fd8000f8e00ff */
[----:B------:R3:W-:Y:S01]  /*2530*/  @P0 ATOMS.AND RZ, [UR6], R0 ;  /* 0x00000000ffff098c */ /* 0x0007e2000a800006 */
[----:B------:R-:W-:Y:S05]  /*2540*/  BRA `(.L_x_64) ;  /* 0x0000000000147947 */ /* 0x000fea0003800000 */
.L_x_66:
[----:B------:R-:W-:-:S07]  /*2550*/  MOV R2, 0x2570 ;  /* 0x0000257000027802 */ /* 0x000fce0000000f00 */
[----:B------:R-:W-:Y:S05]  /*2560*/  CALL.REL.NOINC `($__internal_0_$__cuda_sm10x_tcgen05_guardrail_trap_col_being_dealloced_not_returned_by_alloc) ;  /* 0x0000000000447944 */ /* 0x000fea0003c00000 */
[----:B------:R-:W-:Y:S05]  /*2570*/  BRA `(.L_x_64) ;  /* 0x0000000000087947 */ /* 0x000fea0003800000 */
.L_x_65:
[----:B------:R-:W-:-:S07]  /*2580*/  MOV R2, 0x25a0 ;  /* 0x000025a000027802 */ /* 0x000fce0000000f00 */
[----:B------:R-:W-:Y:S05]  /*2590*/  CALL.REL.NOINC `($__internal_2_$__cuda_sm10x_tcgen05_guardrail_trap_unallocated_columns_being_dealloced) ;  /* 0x0000000000507944 */ /* 0x000fea0003c00000 */
.L_x_64:
[----:B------:R-:W-:Y:S01]  /*25a0*/  NOP ;  /* 0x0000000000007918 */ /* 0x000fe20000000000 */
[----:B---3--:R-:W-:Y:S05]  /*25b0*/  EXIT ;  /* 0x000000000000794d */ /* 0x008fea0003800000 */
.L_x_55:
[----:B------:R-:W1:Y:S02]  /*25c0*/  SYNCS.PHASECHK.TRANS64.TRYWAIT P0, [UR8+0x4000], RZ ;  /* 0x004000ffff0075a7 */ /* 0x000e640008001108 */
[----:B-1----:R-:W-:Y:S05]  /*25d0*/  @!P0 BRA `(.L_x_55) ;  /* 0xfffffffc00f88947 */ /* 0x002fea000383ffff */
[----:B------:R-:W-:Y:S05]  /*25e0*/  BRA `(.L_x_67) ;  /* 0xfffffff400047947 */ /* 0x000fea000383ffff */
.L_x_57:
[----:B------:R-:W1:Y:S02]  /*25f0*/  SYNCS.PHASECHK.TRANS64.TRYWAIT P1, [UR8+0x4010], RZ ;  /* 0x004010ffff0075a7 */ /* 0x000e640008021108 */
[----:B-1----:R-:W-:Y:S05]  /*2600*/  @!P1 BRA `(.L_x_57) ;  /* 0xfffffffc00f89947 */ /* 0x002fea000383ffff */
[----:B------:R-:W-:Y:S05]  /*2610*/  BRA `(.L_x_68) ;  /* 0xfffffff400487947 */ /* 0x000fea000383ffff */
.L_x_58:
[----:B------:R-:W2:Y:S02]  /*2620*/  SYNCS.PHASECHK.TRANS64.TRYWAIT P0, [UR8+0x4000], R3 ;  /* 0x00400003ff0075a7 */ /* 0x000ea40008001108 */
[----:B--2---:R-:W-:Y:S05]  /*2630*/  @!P0 BRA `(.L_x_58) ;  /* 0xfffffffc00f88947 */ /* 0x004fea000383ffff */
[----:B------:R-:W-:Y:S05]  /*2640*/  BRA `(.L_x_69) ;  /* 0xfffffff400b47947 */ /* 0x000fea000383ffff */
.L_x_60:
[----:B------:R-:W4:Y:S02]  /*2650*/  SYNCS.PHASECHK.TRANS64.TRYWAIT P0, [UR8+0x4010], R3 ;  /* 0x00401003ff0075a7 */ /* 0x000f240008001108 */
[----:B----4-:R-:W-:Y:S05]  /*2660*/  @!P0 BRA `(.L_x_60) ;  /* 0xfffffffc00f88947 */ /* 0x010fea000383ffff */
[----:B------:R-:W-:Y:S05]  /*2670*/  BRA `(.L_x_70) ;  /* 0xfffffff400ec7947 */ /* 0x000fea000383ffff */
        .weak           $__internal_0_$__cuda_sm10x_tcgen05_guardrail_trap_col_being_dealloced_not_returned_by_alloc
        .type           $__internal_0_$__cuda_sm10x_tcgen05_guardrail_trap_col_being_dealloced_not_returned_by_alloc,@function
        .size           $__internal_0_$__cuda_sm10x_tcgen05_guardrail_trap_col_being_dealloced_not_returned_by_alloc,($__internal_1_$__cuda_sm10x_tcgen05_guardrail_trap_phase_invalid_during_alloc - $__internal_0_$__cuda_sm10x_tcgen05_guardrail_trap_col_being_dealloced_not_returned_by_alloc)
$__internal_0_$__cuda_sm10x_tcgen05_guardrail_trap_col_being_dealloced_not_returned_by_alloc:
[----:B------:R-:W-:Y:S05]  /*2680*/  BPT.TRAP 0x1 ;  /* 0x000000040000795c */ /* 0x000fea0000300000 */
[----:B------:R-:W-:-:S04]  /*2690*/  IMAD.MOV.U32 R3, RZ, RZ, 0x0 ;  /* 0x00000000ff037424 */ /* 0x000fc800078e00ff */
[----:B------:R-:W-:Y:S05]  /*26a0*/  RET.REL.NODEC R2 `(gluon_tcgen05) ;  /* 0xffffffd802547950 */ /* 0x000fea0003c3ffff */
        .weak           $__internal_1_$__cuda_sm10x_tcgen05_guardrail_trap_phase_invalid_during_alloc
        .type           $__internal_1_$__cuda_sm10x_tcgen05_guardrail_trap_phase_invalid_during_alloc,@function
        .size           $__internal_1_$__cuda_sm10x_tcgen05_guardrail_trap_phase_invalid_during_alloc,($__internal_2_$__cuda_sm10x_tcgen05_guardrail_trap_unallocated_columns_being_dealloced - $__internal_1_$__cuda_sm10x_tcgen05_guardrail_trap_phase_invalid_during_alloc)
$__internal_1_$__cuda_sm10x_tcgen05_guardrail_trap_phase_invalid_during_alloc:
[----:B------:R-:W-:Y:S05]  /*26b0*/  BPT.TRAP 0x1 ;  /* 0x000000040000795c */ /* 0x000fea0000300000 */
[----:B------:R-:W-:-:S04]  /*26c0*/  IMAD.MOV.U32 R3, RZ, RZ, 0x0 ;  /* 0x00000000ff037424 */ /* 0x000fc800078e00ff */
[----:B------:R-:W-:Y:S05]  /*26d0*/  RET.REL.NODEC R2 `(gluon_tcgen05) ;  /* 0xffffffd802487950 */ /* 0x000fea0003c3ffff */
        .weak           $__internal_2_$__cuda_sm10x_tcgen05_guardrail_trap_unallocated_columns_being_dealloced
        .type           $__internal_2_$__cuda_sm10x_tcgen05_guardrail_trap_unallocated_columns_being_dealloced,@function
        .size           $__internal_2_$__cuda_sm10x_tcgen05_guardrail_trap_unallocated_columns_being_dealloced,(.L_x_74 - $__internal_2_$__cuda_sm10x_tcgen05_guardrail_trap_unallocated_columns_being_dealloced)
$__internal_2_$__cuda_sm10x_tcgen05_guardrail_trap_unallocated_columns_being_dealloced:
[----:B------:R-:W-:Y:S05]  /*26e0*/  BPT.TRAP 0x1 ;  /* 0x000000040000795c */ /* 0x000fea0000300000 */
[----:B------:R-:W-:-:S04]  /*26f0*/  IMAD.MOV.U32 R3, RZ, RZ, 0x0 ;  /* 0x00000000ff037424 */ /* 0x000fc800078e00ff */
[----:B------:R-:W-:Y:S05]  /*2700*/  RET.REL.NODEC R2 `(gluon_tcgen05) ;  /* 0xffffffd8023c7950 */ /* 0x000fea0003c3ffff */
.L_x_71:
[----:B------:R-:W-:-:S00]  /*2710*/  BRA `(.L_x_71) ;  /* 0xfffffffc00fc7947 */ /* 0x000fc0000383ffff */
[----:B------:R-:W-:-:S00]  /*2720*/  NOP ;  /* 0x0000000000007918 */ /* 0x000fc00000000000 */
        /* <DEDUP_REMOVED lines=13> */
.L_x_74:


//--------------------- .nv.shared.gluon_tcgen05  --------------------------
	.section	.nv.shared.gluon_tcgen05,"aw",@nobits
	.sectionflags	@""
	.align	16
	.zero		1024


//--------------------- .nv.shared.reserved.0     --------------------------
	.section	.nv.shared.reserved.0,"aw",@nobits
	.align	8
	.weak		__nv_reservedSMEM_offset_0_alias
	.size		__nv_reservedSMEM_offset_0_alias, 0, 64
	.other		__nv_reservedSMEM_offset_0_alias,@"STO_CUDA_RESERVED_SHARED STV_DEFAULT"
__nv_reservedSMEM_offset_0_alias:
	.zero		0
.nv.shared.reserved.0:
	.zero		64
	.weak		__nv_reservedSMEM_allocation_phase
	.type		__nv_reservedSMEM_allocation_phase,@object
	.size		__nv_reservedSMEM_allocation_phase,(.L_0 - __nv_reservedSMEM_allocation_phase)
__nv_reservedSMEM_allocation_phase:
	.zero		1
.L_0:
	.zero		7
	.weak		__nv_reservedSMEM_devtool_atexit_pc
	.type		__nv_reservedSMEM_devtool_atexit_pc,@object
	.size		__nv_reservedSMEM_devtool_atexit_pc,(__nv_reservedSMEM_allocation_mask - __nv_reservedSMEM_devtool_atexit_pc)
__nv_reservedSMEM_devtool_atexit_pc:
	.zero		8
	.weak		__nv_reservedSMEM_allocation_mask
	.type		__nv_reservedSMEM_allocation_mask,@object
	.size		__nv_reservedSMEM_allocation_mask,(.L_2 - __nv_reservedSMEM_allocation_mask)
__nv_reservedSMEM_allocation_mask:
	.zero		4
.L_2:


//--------------------- .nv.constant0.gluon_tcgen05 --------------------------
	.section	.nv.constant0.gluon_tcgen05,"a",@progbits
	.sectionflags	@""
	.align	4
.nv.constant0.gluon_tcgen05:
	.zero		976


//--------------------- SYMBOLS --------------------------

	.type		.nv.reservedSmem.offset0,@object
	.size		.nv.reservedSmem.offset0,0x4
	.type		.nv.reservedSmem.cap,@object
	.size		.nv.reservedSmem.cap,0x4
